//
// Generated by NVIDIA NVVM Compiler
//
// Compiler Build ID: CL-36424714
// Cuda compilation tools, release 13.0, V13.0.88
// Based on NVVM 20.0.0
//

.version 9.0
.target sm_100
.address_size 64

	// .globl	init_reservoir
.global .align 4 .b8 precalc_xorwow_matrix[102400];
.global .align 4 .b8 precalc_xorwow_offset_matrix[102400];
.global .align 4 .b8 mrg32k3aM1[2304];
.global .align 4 .b8 mrg32k3aM2[2304];
.global .align 4 .b8 mrg32k3aM1SubSeq[2016];
.global .align 4 .b8 mrg32k3aM2SubSeq[2016];
.global .align 4 .b8 mrg32k3aM1Seq[2304];
.global .align 4 .b8 mrg32k3aM2Seq[2304];
.const .align 8 .b8 __cr_lgamma_table[72];
// _ZZ25normalize_to_distributionE10shared_sum has been demoted

.visible .entry init_reservoir(
	.param .u64 .ptr .align 1 init_reservoir_param_0,
	.param .u32 init_reservoir_param_1,
	.param .u32 init_reservoir_param_2,
	.param .u64 init_reservoir_param_3
)
{
	.local .align 8 .b8 	__local_depot0[48];
	.reg .b64 	%SP;
	.reg .b64 	%SPL;
	.reg .pred 	%p<64>;
	.reg .b32 	%r<1201>;
	.reg .b32 	%f<3>;
	.reg .b64 	%rd<28>;

	mov.u64 	%SPL, __local_depot0;
	ld.param.u64 	%rd10, [init_reservoir_param_0];
	ld.param.u32 	%r541, [init_reservoir_param_1];
	ld.param.u32 	%r542, [init_reservoir_param_2];
	ld.param.u64 	%rd11, [init_reservoir_param_3];
	mov.u32 	%r543, %ctaid.x;
	mov.u32 	%r544, %ntid.x;
	mov.u32 	%r545, %tid.x;
	mad.lo.s32 	%r1, %r543, %r544, %r545;
	mul.lo.s32 	%r546, %r542, %r541;
	setp.ge.s32 	%p1, %r1, %r546;
	@%p1 bra 	$L__BB0_117;
	add.u64 	%rd1, %SPL, 0;
	cvt.s64.s32 	%rd2, %r1;
	cvt.u32.u64 	%r547, %rd11;
	xor.b32  	%r548, %r547, -1429050551;
	mul.lo.s32 	%r549, %r548, 1099087573;
	{ .reg .b32 tmp; mov.b64 {tmp, %r550}, %rd11; }
	xor.b32  	%r551, %r550, -136515619;
	mul.lo.s32 	%r552, %r551, -1703105765;
	add.s32 	%r553, %r549, %r552;
	add.s32 	%r2, %r553, 6615241;
	add.s32 	%r937, %r549, 123456789;
	st.local.v2.u32 	[%rd1], {%r2, %r937};
	xor.b32  	%r554, %r549, 362436069;
	add.s32 	%r555, %r552, 521288629;
	st.local.v2.u32 	[%rd1+8], {%r554, %r555};
	xor.b32  	%r556, %r552, 88675123;
	add.s32 	%r933, %r549, 5783321;
	st.local.v2.u32 	[%rd1+16], {%r556, %r933};
	setp.eq.s32 	%p2, %r1, 0;
	@%p2 bra 	$L__BB0_116;
	mov.b32 	%r920, 0;
	mov.u64 	%rd27, %rd2;
$L__BB0_3:
	mov.u64 	%rd3, %rd27;
	and.b64  	%rd4, %rd3, 3;
	setp.eq.s64 	%p3, %rd4, 0;
	@%p3 bra 	$L__BB0_115;
	mul.wide.u32 	%rd13, %r920, 3200;
	mov.u64 	%rd14, precalc_xorwow_matrix;
	add.s64 	%rd5, %rd14, %rd13;
	mov.b32 	%r933, 0;
	mov.u32 	%r934, %r933;
	mov.u32 	%r935, %r933;
	mov.u32 	%r936, %r933;
	mov.u32 	%r937, %r933;
	mov.u32 	%r926, %r933;
$L__BB0_5:
	mul.wide.u32 	%rd15, %r926, 4;
	add.s64 	%rd16, %rd1, %rd15;
	ld.local.u32 	%r14, [%rd16+4];
	shl.b32 	%r15, %r926, 5;
	mov.b32 	%r932, 0;
$L__BB0_6:
	.pragma "nounroll";
	shr.u32 	%r560, %r14, %r932;
	and.b32  	%r561, %r560, 1;
	setp.eq.b32 	%p4, %r561, 1;
	not.pred 	%p5, %p4;
	add.s32 	%r562, %r15, %r932;
	mul.lo.s32 	%r563, %r562, 5;
	mul.wide.u32 	%rd17, %r563, 4;
	add.s64 	%rd6, %rd5, %rd17;
	@%p5 bra 	$L__BB0_8;
	ld.global.nc.u32 	%r564, [%rd6];
	xor.b32  	%r937, %r937, %r564;
	ld.global.nc.u32 	%r565, [%rd6+4];
	xor.b32  	%r936, %r936, %r565;
	ld.global.nc.u32 	%r566, [%rd6+8];
	xor.b32  	%r935, %r935, %r566;
	ld.global.nc.u32 	%r567, [%rd6+12];
	xor.b32  	%r934, %r934, %r567;
	ld.global.nc.u32 	%r568, [%rd6+16];
	xor.b32  	%r933, %r933, %r568;
$L__BB0_8:
	and.b32  	%r570, %r560, 2;
	setp.eq.s32 	%p6, %r570, 0;
	@%p6 bra 	$L__BB0_10;
	ld.global.nc.u32 	%r571, [%rd6+20];
	xor.b32  	%r937, %r937, %r571;
	ld.global.nc.u32 	%r572, [%rd6+24];
	xor.b32  	%r936, %r936, %r572;
	ld.global.nc.u32 	%r573, [%rd6+28];
	xor.b32  	%r935, %r935, %r573;
	ld.global.nc.u32 	%r574, [%rd6+32];
	xor.b32  	%r934, %r934, %r574;
	ld.global.nc.u32 	%r575, [%rd6+36];
	xor.b32  	%r933, %r933, %r575;
$L__BB0_10:
	and.b32  	%r577, %r560, 4;
	setp.eq.s32 	%p7, %r577, 0;
	@%p7 bra 	$L__BB0_12;
	ld.global.nc.u32 	%r578, [%rd6+40];
	xor.b32  	%r937, %r937, %r578;
	ld.global.nc.u32 	%r579, [%rd6+44];
	xor.b32  	%r936, %r936, %r579;
	ld.global.nc.u32 	%r580, [%rd6+48];
	xor.b32  	%r935, %r935, %r580;
	ld.global.nc.u32 	%r581, [%rd6+52];
	xor.b32  	%r934, %r934, %r581;
	ld.global.nc.u32 	%r582, [%rd6+56];
	xor.b32  	%r933, %r933, %r582;
$L__BB0_12:
	and.b32  	%r584, %r560, 8;
	setp.eq.s32 	%p8, %r584, 0;
	@%p8 bra 	$L__BB0_14;
	ld.global.nc.u32 	%r585, [%rd6+60];
	xor.b32  	%r937, %r937, %r585;
	ld.global.nc.u32 	%r586, [%rd6+64];
	xor.b32  	%r936, %r936, %r586;
	ld.global.nc.u32 	%r587, [%rd6+68];
	xor.b32  	%r935, %r935, %r587;
	ld.global.nc.u32 	%r588, [%rd6+72];
	xor.b32  	%r934, %r934, %r588;
	ld.global.nc.u32 	%r589, [%rd6+76];
	xor.b32  	%r933, %r933, %r589;
$L__BB0_14:
	and.b32  	%r591, %r560, 16;
	setp.eq.s32 	%p9, %r591, 0;
	@%p9 bra 	$L__BB0_16;
	ld.global.nc.u32 	%r592, [%rd6+80];
	xor.b32  	%r937, %r937, %r592;
	ld.global.nc.u32 	%r593, [%rd6+84];
	xor.b32  	%r936, %r936, %r593;
	ld.global.nc.u32 	%r594, [%rd6+88];
	xor.b32  	%r935, %r935, %r594;
	ld.global.nc.u32 	%r595, [%rd6+92];
	xor.b32  	%r934, %r934, %r595;
	ld.global.nc.u32 	%r596, [%rd6+96];
	xor.b32  	%r933, %r933, %r596;
$L__BB0_16:
	and.b32  	%r598, %r560, 32;
	setp.eq.s32 	%p10, %r598, 0;
	@%p10 bra 	$L__BB0_18;
	ld.global.nc.u32 	%r599, [%rd6+100];
	xor.b32  	%r937, %r937, %r599;
	ld.global.nc.u32 	%r600, [%rd6+104];
	xor.b32  	%r936, %r936, %r600;
	ld.global.nc.u32 	%r601, [%rd6+108];
	xor.b32  	%r935, %r935, %r601;
	ld.global.nc.u32 	%r602, [%rd6+112];
	xor.b32  	%r934, %r934, %r602;
	ld.global.nc.u32 	%r603, [%rd6+116];
	xor.b32  	%r933, %r933, %r603;
$L__BB0_18:
	and.b32  	%r605, %r560, 64;
	setp.eq.s32 	%p11, %r605, 0;
	@%p11 bra 	$L__BB0_20;
	ld.global.nc.u32 	%r606, [%rd6+120];
	xor.b32  	%r937, %r937, %r606;
	ld.global.nc.u32 	%r607, [%rd6+124];
	xor.b32  	%r936, %r936, %r607;
	ld.global.nc.u32 	%r608, [%rd6+128];
	xor.b32  	%r935, %r935, %r608;
	ld.global.nc.u32 	%r609, [%rd6+132];
	xor.b32  	%r934, %r934, %r609;
	ld.global.nc.u32 	%r610, [%rd6+136];
	xor.b32  	%r933, %r933, %r610;
$L__BB0_20:
	and.b32  	%r612, %r560, 128;
	setp.eq.s32 	%p12, %r612, 0;
	@%p12 bra 	$L__BB0_22;
	ld.global.nc.u32 	%r613, [%rd6+140];
	xor.b32  	%r937, %r937, %r613;
	ld.global.nc.u32 	%r614, [%rd6+144];
	xor.b32  	%r936, %r936, %r614;
	ld.global.nc.u32 	%r615, [%rd6+148];
	xor.b32  	%r935, %r935, %r615;
	ld.global.nc.u32 	%r616, [%rd6+152];
	xor.b32  	%r934, %r934, %r616;
	ld.global.nc.u32 	%r617, [%rd6+156];
	xor.b32  	%r933, %r933, %r617;
$L__BB0_22:
	and.b32  	%r619, %r560, 256;
	setp.eq.s32 	%p13, %r619, 0;
	@%p13 bra 	$L__BB0_24;
	ld.global.nc.u32 	%r620, [%rd6+160];
	xor.b32  	%r937, %r937, %r620;
	ld.global.nc.u32 	%r621, [%rd6+164];
	xor.b32  	%r936, %r936, %r621;
	ld.global.nc.u32 	%r622, [%rd6+168];
	xor.b32  	%r935, %r935, %r622;
	ld.global.nc.u32 	%r623, [%rd6+172];
	xor.b32  	%r934, %r934, %r623;
	ld.global.nc.u32 	%r624, [%rd6+176];
	xor.b32  	%r933, %r933, %r624;
$L__BB0_24:
	and.b32  	%r626, %r560, 512;
	setp.eq.s32 	%p14, %r626, 0;
	@%p14 bra 	$L__BB0_26;
	ld.global.nc.u32 	%r627, [%rd6+180];
	xor.b32  	%r937, %r937, %r627;
	ld.global.nc.u32 	%r628, [%rd6+184];
	xor.b32  	%r936, %r936, %r628;
	ld.global.nc.u32 	%r629, [%rd6+188];
	xor.b32  	%r935, %r935, %r629;
	ld.global.nc.u32 	%r630, [%rd6+192];
	xor.b32  	%r934, %r934, %r630;
	ld.global.nc.u32 	%r631, [%rd6+196];
	xor.b32  	%r933, %r933, %r631;
$L__BB0_26:
	and.b32  	%r633, %r560, 1024;
	setp.eq.s32 	%p15, %r633, 0;
	@%p15 bra 	$L__BB0_28;
	ld.global.nc.u32 	%r634, [%rd6+200];
	xor.b32  	%r937, %r937, %r634;
	ld.global.nc.u32 	%r635, [%rd6+204];
	xor.b32  	%r936, %r936, %r635;
	ld.global.nc.u32 	%r636, [%rd6+208];
	xor.b32  	%r935, %r935, %r636;
	ld.global.nc.u32 	%r637, [%rd6+212];
	xor.b32  	%r934, %r934, %r637;
	ld.global.nc.u32 	%r638, [%rd6+216];
	xor.b32  	%r933, %r933, %r638;
$L__BB0_28:
	and.b32  	%r640, %r560, 2048;
	setp.eq.s32 	%p16, %r640, 0;
	@%p16 bra 	$L__BB0_30;
	ld.global.nc.u32 	%r641, [%rd6+220];
	xor.b32  	%r937, %r937, %r641;
	ld.global.nc.u32 	%r642, [%rd6+224];
	xor.b32  	%r936, %r936, %r642;
	ld.global.nc.u32 	%r643, [%rd6+228];
	xor.b32  	%r935, %r935, %r643;
	ld.global.nc.u32 	%r644, [%rd6+232];
	xor.b32  	%r934, %r934, %r644;
	ld.global.nc.u32 	%r645, [%rd6+236];
	xor.b32  	%r933, %r933, %r645;
$L__BB0_30:
	and.b32  	%r647, %r560, 4096;
	setp.eq.s32 	%p17, %r647, 0;
	@%p17 bra 	$L__BB0_32;
	ld.global.nc.u32 	%r648, [%rd6+240];
	xor.b32  	%r937, %r937, %r648;
	ld.global.nc.u32 	%r649, [%rd6+244];
	xor.b32  	%r936, %r936, %r649;
	ld.global.nc.u32 	%r650, [%rd6+248];
	xor.b32  	%r935, %r935, %r650;
	ld.global.nc.u32 	%r651, [%rd6+252];
	xor.b32  	%r934, %r934, %r651;
	ld.global.nc.u32 	%r652, [%rd6+256];
	xor.b32  	%r933, %r933, %r652;
$L__BB0_32:
	and.b32  	%r654, %r560, 8192;
	setp.eq.s32 	%p18, %r654, 0;
	@%p18 bra 	$L__BB0_34;
	ld.global.nc.u32 	%r655, [%rd6+260];
	xor.b32  	%r937, %r937, %r655;
	ld.global.nc.u32 	%r656, [%rd6+264];
	xor.b32  	%r936, %r936, %r656;
	ld.global.nc.u32 	%r657, [%rd6+268];
	xor.b32  	%r935, %r935, %r657;
	ld.global.nc.u32 	%r658, [%rd6+272];
	xor.b32  	%r934, %r934, %r658;
	ld.global.nc.u32 	%r659, [%rd6+276];
	xor.b32  	%r933, %r933, %r659;
$L__BB0_34:
	and.b32  	%r661, %r560, 16384;
	setp.eq.s32 	%p19, %r661, 0;
	@%p19 bra 	$L__BB0_36;
	ld.global.nc.u32 	%r662, [%rd6+280];
	xor.b32  	%r937, %r937, %r662;
	ld.global.nc.u32 	%r663, [%rd6+284];
	xor.b32  	%r936, %r936, %r663;
	ld.global.nc.u32 	%r664, [%rd6+288];
	xor.b32  	%r935, %r935, %r664;
	ld.global.nc.u32 	%r665, [%rd6+292];
	xor.b32  	%r934, %r934, %r665;
	ld.global.nc.u32 	%r666, [%rd6+296];
	xor.b32  	%r933, %r933, %r666;
$L__BB0_36:
	and.b32  	%r668, %r560, 32768;
	setp.eq.s32 	%p20, %r668, 0;
	@%p20 bra 	$L__BB0_38;
	ld.global.nc.u32 	%r669, [%rd6+300];
	xor.b32  	%r937, %r937, %r669;
	ld.global.nc.u32 	%r670, [%rd6+304];
	xor.b32  	%r936, %r936, %r670;
	ld.global.nc.u32 	%r671, [%rd6+308];
	xor.b32  	%r935, %r935, %r671;
	ld.global.nc.u32 	%r672, [%rd6+312];
	xor.b32  	%r934, %r934, %r672;
	ld.global.nc.u32 	%r673, [%rd6+316];
	xor.b32  	%r933, %r933, %r673;
$L__BB0_38:
	add.s32 	%r932, %r932, 16;
	setp.ne.s32 	%p21, %r932, 32;
	@%p21 bra 	$L__BB0_6;
	mad.lo.s32 	%r674, %r926, -31, %r15;
	add.s32 	%r926, %r674, 1;
	setp.ne.s32 	%p22, %r926, 5;
	@%p22 bra 	$L__BB0_5;
	st.local.u32 	[%rd1+4], %r937;
	st.local.v2.u32 	[%rd1+8], {%r936, %r935};
	st.local.v2.u32 	[%rd1+16], {%r934, %r933};
	setp.eq.s64 	%p23, %rd4, 1;
	@%p23 bra 	$L__BB0_115;
	mov.b32 	%r933, 0;
	mov.u32 	%r1026, %r933;
	mov.u32 	%r1027, %r933;
	mov.u32 	%r1028, %r933;
	mov.u32 	%r937, %r933;
	mov.u32 	%r1018, %r933;
$L__BB0_42:
	mul.wide.u32 	%rd18, %r1018, 4;
	add.s64 	%rd19, %rd1, %rd18;
	ld.local.u32 	%r190, [%rd19+4];
	shl.b32 	%r191, %r1018, 5;
	mov.b32 	%r1024, 0;
$L__BB0_43:
	.pragma "nounroll";
	shr.u32 	%r677, %r190, %r1024;
	and.b32  	%r678, %r677, 1;
	setp.eq.b32 	%p24, %r678, 1;
	not.pred 	%p25, %p24;
	add.s32 	%r679, %r191, %r1024;
	mul.lo.s32 	%r680, %r679, 5;
	mul.wide.u32 	%rd20, %r680, 4;
	add.s64 	%rd7, %rd5, %rd20;
	@%p25 bra 	$L__BB0_45;
	ld.global.nc.u32 	%r681, [%rd7];
	xor.b32  	%r937, %r937, %r681;
	ld.global.nc.u32 	%r682, [%rd7+4];
	xor.b32  	%r1028, %r1028, %r682;
	ld.global.nc.u32 	%r683, [%rd7+8];
	xor.b32  	%r1027, %r1027, %r683;
	ld.global.nc.u32 	%r684, [%rd7+12];
	xor.b32  	%r1026, %r1026, %r684;
	ld.global.nc.u32 	%r685, [%rd7+16];
	xor.b32  	%r933, %r933, %r685;
$L__BB0_45:
	and.b32  	%r687, %r677, 2;
	setp.eq.s32 	%p26, %r687, 0;
	@%p26 bra 	$L__BB0_47;
	ld.global.nc.u32 	%r688, [%rd7+20];
	xor.b32  	%r937, %r937, %r688;
	ld.global.nc.u32 	%r689, [%rd7+24];
	xor.b32  	%r1028, %r1028, %r689;
	ld.global.nc.u32 	%r690, [%rd7+28];
	xor.b32  	%r1027, %r1027, %r690;
	ld.global.nc.u32 	%r691, [%rd7+32];
	xor.b32  	%r1026, %r1026, %r691;
	ld.global.nc.u32 	%r692, [%rd7+36];
	xor.b32  	%r933, %r933, %r692;
$L__BB0_47:
	and.b32  	%r694, %r677, 4;
	setp.eq.s32 	%p27, %r694, 0;
	@%p27 bra 	$L__BB0_49;
	ld.global.nc.u32 	%r695, [%rd7+40];
	xor.b32  	%r937, %r937, %r695;
	ld.global.nc.u32 	%r696, [%rd7+44];
	xor.b32  	%r1028, %r1028, %r696;
	ld.global.nc.u32 	%r697, [%rd7+48];
	xor.b32  	%r1027, %r1027, %r697;
	ld.global.nc.u32 	%r698, [%rd7+52];
	xor.b32  	%r1026, %r1026, %r698;
	ld.global.nc.u32 	%r699, [%rd7+56];
	xor.b32  	%r933, %r933, %r699;
$L__BB0_49:
	and.b32  	%r701, %r677, 8;
	setp.eq.s32 	%p28, %r701, 0;
	@%p28 bra 	$L__BB0_51;
	ld.global.nc.u32 	%r702, [%rd7+60];
	xor.b32  	%r937, %r937, %r702;
	ld.global.nc.u32 	%r703, [%rd7+64];
	xor.b32  	%r1028, %r1028, %r703;
	ld.global.nc.u32 	%r704, [%rd7+68];
	xor.b32  	%r1027, %r1027, %r704;
	ld.global.nc.u32 	%r705, [%rd7+72];
	xor.b32  	%r1026, %r1026, %r705;
	ld.global.nc.u32 	%r706, [%rd7+76];
	xor.b32  	%r933, %r933, %r706;
$L__BB0_51:
	and.b32  	%r708, %r677, 16;
	setp.eq.s32 	%p29, %r708, 0;
	@%p29 bra 	$L__BB0_53;
	ld.global.nc.u32 	%r709, [%rd7+80];
	xor.b32  	%r937, %r937, %r709;
	ld.global.nc.u32 	%r710, [%rd7+84];
	xor.b32  	%r1028, %r1028, %r710;
	ld.global.nc.u32 	%r711, [%rd7+88];
	xor.b32  	%r1027, %r1027, %r711;
	ld.global.nc.u32 	%r712, [%rd7+92];
	xor.b32  	%r1026, %r1026, %r712;
	ld.global.nc.u32 	%r713, [%rd7+96];
	xor.b32  	%r933, %r933, %r713;
$L__BB0_53:
	and.b32  	%r715, %r677, 32;
	setp.eq.s32 	%p30, %r715, 0;
	@%p30 bra 	$L__BB0_55;
	ld.global.nc.u32 	%r716, [%rd7+100];
	xor.b32  	%r937, %r937, %r716;
	ld.global.nc.u32 	%r717, [%rd7+104];
	xor.b32  	%r1028, %r1028, %r717;
	ld.global.nc.u32 	%r718, [%rd7+108];
	xor.b32  	%r1027, %r1027, %r718;
	ld.global.nc.u32 	%r719, [%rd7+112];
	xor.b32  	%r1026, %r1026, %r719;
	ld.global.nc.u32 	%r720, [%rd7+116];
	xor.b32  	%r933, %r933, %r720;
$L__BB0_55:
	and.b32  	%r722, %r677, 64;
	setp.eq.s32 	%p31, %r722, 0;
	@%p31 bra 	$L__BB0_57;
	ld.global.nc.u32 	%r723, [%rd7+120];
	xor.b32  	%r937, %r937, %r723;
	ld.global.nc.u32 	%r724, [%rd7+124];
	xor.b32  	%r1028, %r1028, %r724;
	ld.global.nc.u32 	%r725, [%rd7+128];
	xor.b32  	%r1027, %r1027, %r725;
	ld.global.nc.u32 	%r726, [%rd7+132];
	xor.b32  	%r1026, %r1026, %r726;
	ld.global.nc.u32 	%r727, [%rd7+136];
	xor.b32  	%r933, %r933, %r727;
$L__BB0_57:
	and.b32  	%r729, %r677, 128;
	setp.eq.s32 	%p32, %r729, 0;
	@%p32 bra 	$L__BB0_59;
	ld.global.nc.u32 	%r730, [%rd7+140];
	xor.b32  	%r937, %r937, %r730;
	ld.global.nc.u32 	%r731, [%rd7+144];
	xor.b32  	%r1028, %r1028, %r731;
	ld.global.nc.u32 	%r732, [%rd7+148];
	xor.b32  	%r1027, %r1027, %r732;
	ld.global.nc.u32 	%r733, [%rd7+152];
	xor.b32  	%r1026, %r1026, %r733;
	ld.global.nc.u32 	%r734, [%rd7+156];
	xor.b32  	%r933, %r933, %r734;
$L__BB0_59:
	and.b32  	%r736, %r677, 256;
	setp.eq.s32 	%p33, %r736, 0;
	@%p33 bra 	$L__BB0_61;
	ld.global.nc.u32 	%r737, [%rd7+160];
	xor.b32  	%r937, %r937, %r737;
	ld.global.nc.u32 	%r738, [%rd7+164];
	xor.b32  	%r1028, %r1028, %r738;
	ld.global.nc.u32 	%r739, [%rd7+168];
	xor.b32  	%r1027, %r1027, %r739;
	ld.global.nc.u32 	%r740, [%rd7+172];
	xor.b32  	%r1026, %r1026, %r740;
	ld.global.nc.u32 	%r741, [%rd7+176];
	xor.b32  	%r933, %r933, %r741;
$L__BB0_61:
	and.b32  	%r743, %r677, 512;
	setp.eq.s32 	%p34, %r743, 0;
	@%p34 bra 	$L__BB0_63;
	ld.global.nc.u32 	%r744, [%rd7+180];
	xor.b32  	%r937, %r937, %r744;
	ld.global.nc.u32 	%r745, [%rd7+184];
	xor.b32  	%r1028, %r1028, %r745;
	ld.global.nc.u32 	%r746, [%rd7+188];
	xor.b32  	%r1027, %r1027, %r746;
	ld.global.nc.u32 	%r747, [%rd7+192];
	xor.b32  	%r1026, %r1026, %r747;
	ld.global.nc.u32 	%r748, [%rd7+196];
	xor.b32  	%r933, %r933, %r748;
$L__BB0_63:
	and.b32  	%r750, %r677, 1024;
	setp.eq.s32 	%p35, %r750, 0;
	@%p35 bra 	$L__BB0_65;
	ld.global.nc.u32 	%r751, [%rd7+200];
	xor.b32  	%r937, %r937, %r751;
	ld.global.nc.u32 	%r752, [%rd7+204];
	xor.b32  	%r1028, %r1028, %r752;
	ld.global.nc.u32 	%r753, [%rd7+208];
	xor.b32  	%r1027, %r1027, %r753;
	ld.global.nc.u32 	%r754, [%rd7+212];
	xor.b32  	%r1026, %r1026, %r754;
	ld.global.nc.u32 	%r755, [%rd7+216];
	xor.b32  	%r933, %r933, %r755;
$L__BB0_65:
	and.b32  	%r757, %r677, 2048;
	setp.eq.s32 	%p36, %r757, 0;
	@%p36 bra 	$L__BB0_67;
	ld.global.nc.u32 	%r758, [%rd7+220];
	xor.b32  	%r937, %r937, %r758;
	ld.global.nc.u32 	%r759, [%rd7+224];
	xor.b32  	%r1028, %r1028, %r759;
	ld.global.nc.u32 	%r760, [%rd7+228];
	xor.b32  	%r1027, %r1027, %r760;
	ld.global.nc.u32 	%r761, [%rd7+232];
	xor.b32  	%r1026, %r1026, %r761;
	ld.global.nc.u32 	%r762, [%rd7+236];
	xor.b32  	%r933, %r933, %r762;
$L__BB0_67:
	and.b32  	%r764, %r677, 4096;
	setp.eq.s32 	%p37, %r764, 0;
	@%p37 bra 	$L__BB0_69;
	ld.global.nc.u32 	%r765, [%rd7+240];
	xor.b32  	%r937, %r937, %r765;
	ld.global.nc.u32 	%r766, [%rd7+244];
	xor.b32  	%r1028, %r1028, %r766;
	ld.global.nc.u32 	%r767, [%rd7+248];
	xor.b32  	%r1027, %r1027, %r767;
	ld.global.nc.u32 	%r768, [%rd7+252];
	xor.b32  	%r1026, %r1026, %r768;
	ld.global.nc.u32 	%r769, [%rd7+256];
	xor.b32  	%r933, %r933, %r769;
$L__BB0_69:
	and.b32  	%r771, %r677, 8192;
	setp.eq.s32 	%p38, %r771, 0;
	@%p38 bra 	$L__BB0_71;
	ld.global.nc.u32 	%r772, [%rd7+260];
	xor.b32  	%r937, %r937, %r772;
	ld.global.nc.u32 	%r773, [%rd7+264];
	xor.b32  	%r1028, %r1028, %r773;
	ld.global.nc.u32 	%r774, [%rd7+268];
	xor.b32  	%r1027, %r1027, %r774;
	ld.global.nc.u32 	%r775, [%rd7+272];
	xor.b32  	%r1026, %r1026, %r775;
	ld.global.nc.u32 	%r776, [%rd7+276];
	xor.b32  	%r933, %r933, %r776;
$L__BB0_71:
	and.b32  	%r778, %r677, 16384;
	setp.eq.s32 	%p39, %r778, 0;
	@%p39 bra 	$L__BB0_73;
	ld.global.nc.u32 	%r779, [%rd7+280];
	xor.b32  	%r937, %r937, %r779;
	ld.global.nc.u32 	%r780, [%rd7+284];
	xor.b32  	%r1028, %r1028, %r780;
	ld.global.nc.u32 	%r781, [%rd7+288];
	xor.b32  	%r1027, %r1027, %r781;
	ld.global.nc.u32 	%r782, [%rd7+292];
	xor.b32  	%r1026, %r1026, %r782;
	ld.global.nc.u32 	%r783, [%rd7+296];
	xor.b32  	%r933, %r933, %r783;
$L__BB0_73:
	and.b32  	%r785, %r677, 32768;
	setp.eq.s32 	%p40, %r785, 0;
	@%p40 bra 	$L__BB0_75;
	ld.global.nc.u32 	%r786, [%rd7+300];
	xor.b32  	%r937, %r937, %r786;
	ld.global.nc.u32 	%r787, [%rd7+304];
	xor.b32  	%r1028, %r1028, %r787;
	ld.global.nc.u32 	%r788, [%rd7+308];
	xor.b32  	%r1027, %r1027, %r788;
	ld.global.nc.u32 	%r789, [%rd7+312];
	xor.b32  	%r1026, %r1026, %r789;
	ld.global.nc.u32 	%r790, [%rd7+316];
	xor.b32  	%r933, %r933, %r790;
$L__BB0_75:
	add.s32 	%r1024, %r1024, 16;
	setp.ne.s32 	%p41, %r1024, 32;
	@%p41 bra 	$L__BB0_43;
	mad.lo.s32 	%r791, %r1018, -31, %r191;
	add.s32 	%r1018, %r791, 1;
	setp.ne.s32 	%p42, %r1018, 5;
	@%p42 bra 	$L__BB0_42;
	st.local.u32 	[%rd1+4], %r937;
	st.local.v2.u32 	[%rd1+8], {%r1028, %r1027};
	st.local.v2.u32 	[%rd1+16], {%r1026, %r933};
	setp.ne.s64 	%p43, %rd4, 3;
	@%p43 bra 	$L__BB0_115;
	mov.b32 	%r933, 0;
	mov.u32 	%r1118, %r933;
	mov.u32 	%r1119, %r933;
	mov.u32 	%r1120, %r933;
	mov.u32 	%r937, %r933;
	mov.u32 	%r1110, %r933;
$L__BB0_79:
	mul.wide.u32 	%rd21, %r1110, 4;
	add.s64 	%rd22, %rd1, %rd21;
	ld.local.u32 	%r366, [%rd22+4];
	shl.b32 	%r367, %r1110, 5;
	mov.b32 	%r1116, 0;
$L__BB0_80:
	.pragma "nounroll";
	shr.u32 	%r794, %r366, %r1116;
	and.b32  	%r795, %r794, 1;
	setp.eq.b32 	%p44, %r795, 1;
	not.pred 	%p45, %p44;
	add.s32 	%r796, %r367, %r1116;
	mul.lo.s32 	%r797, %r796, 5;
	mul.wide.u32 	%rd23, %r797, 4;
	add.s64 	%rd8, %rd5, %rd23;
	@%p45 bra 	$L__BB0_82;
	ld.global.nc.u32 	%r798, [%rd8];
	xor.b32  	%r937, %r937, %r798;
	ld.global.nc.u32 	%r799, [%rd8+4];
	xor.b32  	%r1120, %r1120, %r799;
	ld.global.nc.u32 	%r800, [%rd8+8];
	xor.b32  	%r1119, %r1119, %r800;
	ld.global.nc.u32 	%r801, [%rd8+12];
	xor.b32  	%r1118, %r1118, %r801;
	ld.global.nc.u32 	%r802, [%rd8+16];
	xor.b32  	%r933, %r933, %r802;
$L__BB0_82:
	and.b32  	%r804, %r794, 2;
	setp.eq.s32 	%p46, %r804, 0;
	@%p46 bra 	$L__BB0_84;
	ld.global.nc.u32 	%r805, [%rd8+20];
	xor.b32  	%r937, %r937, %r805;
	ld.global.nc.u32 	%r806, [%rd8+24];
	xor.b32  	%r1120, %r1120, %r806;
	ld.global.nc.u32 	%r807, [%rd8+28];
	xor.b32  	%r1119, %r1119, %r807;
	ld.global.nc.u32 	%r808, [%rd8+32];
	xor.b32  	%r1118, %r1118, %r808;
	ld.global.nc.u32 	%r809, [%rd8+36];
	xor.b32  	%r933, %r933, %r809;
$L__BB0_84:
	and.b32  	%r811, %r794, 4;
	setp.eq.s32 	%p47, %r811, 0;
	@%p47 bra 	$L__BB0_86;
	ld.global.nc.u32 	%r812, [%rd8+40];
	xor.b32  	%r937, %r937, %r812;
	ld.global.nc.u32 	%r813, [%rd8+44];
	xor.b32  	%r1120, %r1120, %r813;
	ld.global.nc.u32 	%r814, [%rd8+48];
	xor.b32  	%r1119, %r1119, %r814;
	ld.global.nc.u32 	%r815, [%rd8+52];
	xor.b32  	%r1118, %r1118, %r815;
	ld.global.nc.u32 	%r816, [%rd8+56];
	xor.b32  	%r933, %r933, %r816;
$L__BB0_86:
	and.b32  	%r818, %r794, 8;
	setp.eq.s32 	%p48, %r818, 0;
	@%p48 bra 	$L__BB0_88;
	ld.global.nc.u32 	%r819, [%rd8+60];
	xor.b32  	%r937, %r937, %r819;
	ld.global.nc.u32 	%r820, [%rd8+64];
	xor.b32  	%r1120, %r1120, %r820;
	ld.global.nc.u32 	%r821, [%rd8+68];
	xor.b32  	%r1119, %r1119, %r821;
	ld.global.nc.u32 	%r822, [%rd8+72];
	xor.b32  	%r1118, %r1118, %r822;
	ld.global.nc.u32 	%r823, [%rd8+76];
	xor.b32  	%r933, %r933, %r823;
$L__BB0_88:
	and.b32  	%r825, %r794, 16;
	setp.eq.s32 	%p49, %r825, 0;
	@%p49 bra 	$L__BB0_90;
	ld.global.nc.u32 	%r826, [%rd8+80];
	xor.b32  	%r937, %r937, %r826;
	ld.global.nc.u32 	%r827, [%rd8+84];
	xor.b32  	%r1120, %r1120, %r827;
	ld.global.nc.u32 	%r828, [%rd8+88];
	xor.b32  	%r1119, %r1119, %r828;
	ld.global.nc.u32 	%r829, [%rd8+92];
	xor.b32  	%r1118, %r1118, %r829;
	ld.global.nc.u32 	%r830, [%rd8+96];
	xor.b32  	%r933, %r933, %r830;
$L__BB0_90:
	and.b32  	%r832, %r794, 32;
	setp.eq.s32 	%p50, %r832, 0;
	@%p50 bra 	$L__BB0_92;
	ld.global.nc.u32 	%r833, [%rd8+100];
	xor.b32  	%r937, %r937, %r833;
	ld.global.nc.u32 	%r834, [%rd8+104];
	xor.b32  	%r1120, %r1120, %r834;
	ld.global.nc.u32 	%r835, [%rd8+108];
	xor.b32  	%r1119, %r1119, %r835;
	ld.global.nc.u32 	%r836, [%rd8+112];
	xor.b32  	%r1118, %r1118, %r836;
	ld.global.nc.u32 	%r837, [%rd8+116];
	xor.b32  	%r933, %r933, %r837;
$L__BB0_92:
	and.b32  	%r839, %r794, 64;
	setp.eq.s32 	%p51, %r839, 0;
	@%p51 bra 	$L__BB0_94;
	ld.global.nc.u32 	%r840, [%rd8+120];
	xor.b32  	%r937, %r937, %r840;
	ld.global.nc.u32 	%r841, [%rd8+124];
	xor.b32  	%r1120, %r1120, %r841;
	ld.global.nc.u32 	%r842, [%rd8+128];
	xor.b32  	%r1119, %r1119, %r842;
	ld.global.nc.u32 	%r843, [%rd8+132];
	xor.b32  	%r1118, %r1118, %r843;
	ld.global.nc.u32 	%r844, [%rd8+136];
	xor.b32  	%r933, %r933, %r844;
$L__BB0_94:
	and.b32  	%r846, %r794, 128;
	setp.eq.s32 	%p52, %r846, 0;
	@%p52 bra 	$L__BB0_96;
	ld.global.nc.u32 	%r847, [%rd8+140];
	xor.b32  	%r937, %r937, %r847;
	ld.global.nc.u32 	%r848, [%rd8+144];
	xor.b32  	%r1120, %r1120, %r848;
	ld.global.nc.u32 	%r849, [%rd8+148];
	xor.b32  	%r1119, %r1119, %r849;
	ld.global.nc.u32 	%r850, [%rd8+152];
	xor.b32  	%r1118, %r1118, %r850;
	ld.global.nc.u32 	%r851, [%rd8+156];
	xor.b32  	%r933, %r933, %r851;
$L__BB0_96:
	and.b32  	%r853, %r794, 256;
	setp.eq.s32 	%p53, %r853, 0;
	@%p53 bra 	$L__BB0_98;
	ld.global.nc.u32 	%r854, [%rd8+160];
	xor.b32  	%r937, %r937, %r854;
	ld.global.nc.u32 	%r855, [%rd8+164];
	xor.b32  	%r1120, %r1120, %r855;
	ld.global.nc.u32 	%r856, [%rd8+168];
	xor.b32  	%r1119, %r1119, %r856;
	ld.global.nc.u32 	%r857, [%rd8+172];
	xor.b32  	%r1118, %r1118, %r857;
	ld.global.nc.u32 	%r858, [%rd8+176];
	xor.b32  	%r933, %r933, %r858;
$L__BB0_98:
	and.b32  	%r860, %r794, 512;
	setp.eq.s32 	%p54, %r860, 0;
	@%p54 bra 	$L__BB0_100;
	ld.global.nc.u32 	%r861, [%rd8+180];
	xor.b32  	%r937, %r937, %r861;
	ld.global.nc.u32 	%r862, [%rd8+184];
	xor.b32  	%r1120, %r1120, %r862;
	ld.global.nc.u32 	%r863, [%rd8+188];
	xor.b32  	%r1119, %r1119, %r863;
	ld.global.nc.u32 	%r864, [%rd8+192];
	xor.b32  	%r1118, %r1118, %r864;
	ld.global.nc.u32 	%r865, [%rd8+196];
	xor.b32  	%r933, %r933, %r865;
$L__BB0_100:
	and.b32  	%r867, %r794, 1024;
	setp.eq.s32 	%p55, %r867, 0;
	@%p55 bra 	$L__BB0_102;
	ld.global.nc.u32 	%r868, [%rd8+200];
	xor.b32  	%r937, %r937, %r868;
	ld.global.nc.u32 	%r869, [%rd8+204];
	xor.b32  	%r1120, %r1120, %r869;
	ld.global.nc.u32 	%r870, [%rd8+208];
	xor.b32  	%r1119, %r1119, %r870;
	ld.global.nc.u32 	%r871, [%rd8+212];
	xor.b32  	%r1118, %r1118, %r871;
	ld.global.nc.u32 	%r872, [%rd8+216];
	xor.b32  	%r933, %r933, %r872;
$L__BB0_102:
	and.b32  	%r874, %r794, 2048;
	setp.eq.s32 	%p56, %r874, 0;
	@%p56 bra 	$L__BB0_104;
	ld.global.nc.u32 	%r875, [%rd8+220];
	xor.b32  	%r937, %r937, %r875;
	ld.global.nc.u32 	%r876, [%rd8+224];
	xor.b32  	%r1120, %r1120, %r876;
	ld.global.nc.u32 	%r877, [%rd8+228];
	xor.b32  	%r1119, %r1119, %r877;
	ld.global.nc.u32 	%r878, [%rd8+232];
	xor.b32  	%r1118, %r1118, %r878;
	ld.global.nc.u32 	%r879, [%rd8+236];
	xor.b32  	%r933, %r933, %r879;
$L__BB0_104:
	and.b32  	%r881, %r794, 4096;
	setp.eq.s32 	%p57, %r881, 0;
	@%p57 bra 	$L__BB0_106;
	ld.global.nc.u32 	%r882, [%rd8+240];
	xor.b32  	%r937, %r937, %r882;
	ld.global.nc.u32 	%r883, [%rd8+244];
	xor.b32  	%r1120, %r1120, %r883;
	ld.global.nc.u32 	%r884, [%rd8+248];
	xor.b32  	%r1119, %r1119, %r884;
	ld.global.nc.u32 	%r885, [%rd8+252];
	xor.b32  	%r1118, %r1118, %r885;
	ld.global.nc.u32 	%r886, [%rd8+256];
	xor.b32  	%r933, %r933, %r886;
$L__BB0_106:
	and.b32  	%r888, %r794, 8192;
	setp.eq.s32 	%p58, %r888, 0;
	@%p58 bra 	$L__BB0_108;
	ld.global.nc.u32 	%r889, [%rd8+260];
	xor.b32  	%r937, %r937, %r889;
	ld.global.nc.u32 	%r890, [%rd8+264];
	xor.b32  	%r1120, %r1120, %r890;
	ld.global.nc.u32 	%r891, [%rd8+268];
	xor.b32  	%r1119, %r1119, %r891;
	ld.global.nc.u32 	%r892, [%rd8+272];
	xor.b32  	%r1118, %r1118, %r892;
	ld.global.nc.u32 	%r893, [%rd8+276];
	xor.b32  	%r933, %r933, %r893;
$L__BB0_108:
	and.b32  	%r895, %r794, 16384;
	setp.eq.s32 	%p59, %r895, 0;
	@%p59 bra 	$L__BB0_110;
	ld.global.nc.u32 	%r896, [%rd8+280];
	xor.b32  	%r937, %r937, %r896;
	ld.global.nc.u32 	%r897, [%rd8+284];
	xor.b32  	%r1120, %r1120, %r897;
	ld.global.nc.u32 	%r898, [%rd8+288];
	xor.b32  	%r1119, %r1119, %r898;
	ld.global.nc.u32 	%r899, [%rd8+292];
	xor.b32  	%r1118, %r1118, %r899;
	ld.global.nc.u32 	%r900, [%rd8+296];
	xor.b32  	%r933, %r933, %r900;
$L__BB0_110:
	and.b32  	%r902, %r794, 32768;
	setp.eq.s32 	%p60, %r902, 0;
	@%p60 bra 	$L__BB0_112;
	ld.global.nc.u32 	%r903, [%rd8+300];
	xor.b32  	%r937, %r937, %r903;
	ld.global.nc.u32 	%r904, [%rd8+304];
	xor.b32  	%r1120, %r1120, %r904;
	ld.global.nc.u32 	%r905, [%rd8+308];
	xor.b32  	%r1119, %r1119, %r905;
	ld.global.nc.u32 	%r906, [%rd8+312];
	xor.b32  	%r1118, %r1118, %r906;
	ld.global.nc.u32 	%r907, [%rd8+316];
	xor.b32  	%r933, %r933, %r907;
$L__BB0_112:
	add.s32 	%r1116, %r1116, 16;
	setp.ne.s32 	%p61, %r1116, 32;
	@%p61 bra 	$L__BB0_80;
	mad.lo.s32 	%r908, %r1110, -31, %r367;
	add.s32 	%r1110, %r908, 1;
	setp.ne.s32 	%p62, %r1110, 5;
	@%p62 bra 	$L__BB0_79;
	st.local.u32 	[%rd1+4], %r937;
	st.local.v2.u32 	[%rd1+8], {%r1120, %r1119};
	st.local.v2.u32 	[%rd1+16], {%r1118, %r933};
$L__BB0_115:
	shr.u64 	%rd27, %rd3, 2;
	add.s32 	%r920, %r920, 1;
	setp.gt.u64 	%p63, %rd3, 3;
	@%p63 bra 	$L__BB0_3;
$L__BB0_116:
	shr.u32 	%r909, %r937, 2;
	xor.b32  	%r910, %r909, %r937;
	shl.b32 	%r911, %r933, 4;
	shl.b32 	%r912, %r910, 1;
	xor.b32  	%r913, %r912, %r911;
	xor.b32  	%r914, %r913, %r910;
	xor.b32  	%r915, %r914, %r933;
	add.s32 	%r916, %r2, %r915;
	add.s32 	%r917, %r916, 362437;
	cvt.rn.f32.u32 	%f1, %r917;
	fma.rn.f32 	%f2, %f1, 0f2F800000, 0f2F000000;
	cvta.to.global.u64 	%rd24, %rd10;
	shl.b64 	%rd25, %rd2, 2;
	add.s64 	%rd26, %rd24, %rd25;
	st.global.f32 	[%rd26], %f2;
$L__BB0_117:
	ret;

}
	// .globl	propagate_dendritic
.visible .entry propagate_dendritic(
	.param .u64 .ptr .align 1 propagate_dendritic_param_0,
	.param .u64 .ptr .align 1 propagate_dendritic_param_1,
	.param .u64 .ptr .align 1 propagate_dendritic_param_2,
	.param .u64 .ptr .align 1 propagate_dendritic_param_3,
	.param .u32 propagate_dendritic_param_4,
	.param .u32 propagate_dendritic_param_5,
	.param .f32 propagate_dendritic_param_6
)
{
	.reg .pred 	%p<28>;
	.reg .b32 	%r<67>;
	.reg .b32 	%f<92>;
	.reg .b64 	%rd<54>;

	ld.param.u64 	%rd8, [propagate_dendritic_param_0];
	ld.param.u64 	%rd10, [propagate_dendritic_param_1];
	ld.param.u64 	%rd9, [propagate_dendritic_param_2];
	ld.param.u64 	%rd11, [propagate_dendritic_param_3];
	ld.param.u32 	%r36, [propagate_dendritic_param_4];
	ld.param.u32 	%r37, [propagate_dendritic_param_5];
	ld.param.f32 	%f44, [propagate_dendritic_param_6];
	cvta.to.global.u64 	%rd1, %rd11;
	cvta.to.global.u64 	%rd2, %rd10;
	mov.u32 	%r38, %ctaid.x;
	mov.u32 	%r39, %ntid.x;
	mov.u32 	%r40, %tid.x;
	mad.lo.s32 	%r1, %r38, %r39, %r40;
	setp.ge.s32 	%p1, %r1, %r36;
	@%p1 bra 	$L__BB1_47;
	cvta.to.global.u64 	%rd12, %rd9;
	mul.wide.s32 	%rd13, %r1, 4;
	add.s64 	%rd14, %rd12, %rd13;
	ld.global.nc.u32 	%r2, [%rd14];
	ld.global.nc.u32 	%r3, [%rd14+4];
	sub.s32 	%r4, %r3, %r2;
	setp.lt.s32 	%p2, %r37, 1;
	@%p2 bra 	$L__BB1_47;
	mul.lo.s32 	%r5, %r37, %r1;
	cvt.rn.f32.s32 	%f1, %r4;
	mov.f32 	%f45, 0f3F800000;
	sub.f32 	%f2, %f45, %f44;
	and.b32  	%r6, %r4, 7;
	and.b32  	%r7, %r4, 1;
	and.b32  	%r42, %r4, -8;
	neg.s32 	%r8, %r42;
	add.s64 	%rd3, %rd1, 16;
	cvta.to.global.u64 	%rd4, %rd8;
	mov.b32 	%r61, 0;
$L__BB1_3:
	setp.eq.s32 	%p3, %r4, 0;
	add.s32 	%r10, %r61, %r5;
	mul.wide.s32 	%rd15, %r10, 4;
	add.s64 	%rd16, %rd2, %rd15;
	ld.global.nc.f32 	%f3, [%rd16];
	@%p3 bra 	$L__BB1_48;
	setp.ge.s32 	%p4, %r2, %r3;
	mov.f32 	%f70, 0f00000000;
	@%p4 bra 	$L__BB1_45;
	sub.s32 	%r43, %r2, %r3;
	setp.gt.u32 	%p5, %r43, -8;
	mov.f32 	%f70, 0f00000000;
	mov.u32 	%r64, %r2;
	@%p5 bra 	$L__BB1_24;
	mov.f32 	%f70, 0f00000000;
	mov.u32 	%r62, %r8;
	mov.u32 	%r64, %r2;
$L__BB1_7:
	.pragma "nounroll";
	mul.wide.s32 	%rd17, %r64, 4;
	add.s64 	%rd5, %rd3, %rd17;
	ld.global.nc.u32 	%r13, [%rd5+-16];
	setp.ge.s32 	%p6, %r13, %r36;
	@%p6 bra 	$L__BB1_9;
	mad.lo.s32 	%r44, %r13, %r37, %r61;
	mul.wide.s32 	%rd18, %r44, 4;
	add.s64 	%rd19, %rd2, %rd18;
	ld.global.nc.f32 	%f50, [%rd19];
	add.f32 	%f70, %f70, %f50;
$L__BB1_9:
	ld.global.nc.u32 	%r14, [%rd5+-12];
	setp.ge.s32 	%p7, %r14, %r36;
	@%p7 bra 	$L__BB1_11;
	mad.lo.s32 	%r45, %r14, %r37, %r61;
	mul.wide.s32 	%rd20, %r45, 4;
	add.s64 	%rd21, %rd2, %rd20;
	ld.global.nc.f32 	%f51, [%rd21];
	add.f32 	%f70, %f70, %f51;
$L__BB1_11:
	ld.global.nc.u32 	%r15, [%rd5+-8];
	setp.ge.s32 	%p8, %r15, %r36;
	@%p8 bra 	$L__BB1_13;
	mad.lo.s32 	%r46, %r15, %r37, %r61;
	mul.wide.s32 	%rd22, %r46, 4;
	add.s64 	%rd23, %rd2, %rd22;
	ld.global.nc.f32 	%f52, [%rd23];
	add.f32 	%f70, %f70, %f52;
$L__BB1_13:
	ld.global.nc.u32 	%r16, [%rd5+-4];
	setp.ge.s32 	%p9, %r16, %r36;
	@%p9 bra 	$L__BB1_15;
	mad.lo.s32 	%r47, %r16, %r37, %r61;
	mul.wide.s32 	%rd24, %r47, 4;
	add.s64 	%rd25, %rd2, %rd24;
	ld.global.nc.f32 	%f53, [%rd25];
	add.f32 	%f70, %f70, %f53;
$L__BB1_15:
	ld.global.nc.u32 	%r17, [%rd5];
	setp.ge.s32 	%p10, %r17, %r36;
	@%p10 bra 	$L__BB1_17;
	mad.lo.s32 	%r48, %r17, %r37, %r61;
	mul.wide.s32 	%rd26, %r48, 4;
	add.s64 	%rd27, %rd2, %rd26;
	ld.global.nc.f32 	%f54, [%rd27];
	add.f32 	%f70, %f70, %f54;
$L__BB1_17:
	ld.global.nc.u32 	%r18, [%rd5+4];
	setp.ge.s32 	%p11, %r18, %r36;
	@%p11 bra 	$L__BB1_19;
	mad.lo.s32 	%r49, %r18, %r37, %r61;
	mul.wide.s32 	%rd28, %r49, 4;
	add.s64 	%rd29, %rd2, %rd28;
	ld.global.nc.f32 	%f55, [%rd29];
	add.f32 	%f70, %f70, %f55;
$L__BB1_19:
	ld.global.nc.u32 	%r19, [%rd5+8];
	setp.ge.s32 	%p12, %r19, %r36;
	@%p12 bra 	$L__BB1_21;
	mad.lo.s32 	%r50, %r19, %r37, %r61;
	mul.wide.s32 	%rd30, %r50, 4;
	add.s64 	%rd31, %rd2, %rd30;
	ld.global.nc.f32 	%f56, [%rd31];
	add.f32 	%f70, %f70, %f56;
$L__BB1_21:
	ld.global.nc.u32 	%r20, [%rd5+12];
	setp.ge.s32 	%p13, %r20, %r36;
	@%p13 bra 	$L__BB1_23;
	mad.lo.s32 	%r51, %r20, %r37, %r61;
	mul.wide.s32 	%rd32, %r51, 4;
	add.s64 	%rd33, %rd2, %rd32;
	ld.global.nc.f32 	%f57, [%rd33];
	add.f32 	%f70, %f70, %f57;
$L__BB1_23:
	add.s32 	%r64, %r64, 8;
	add.s32 	%r62, %r62, 8;
	setp.ne.s32 	%p14, %r62, 0;
	@%p14 bra 	$L__BB1_7;
$L__BB1_24:
	setp.eq.s32 	%p15, %r6, 0;
	@%p15 bra 	$L__BB1_45;
	add.s32 	%r52, %r6, -1;
	setp.lt.u32 	%p16, %r52, 3;
	@%p16 bra 	$L__BB1_35;
	mul.wide.s32 	%rd34, %r64, 4;
	add.s64 	%rd6, %rd1, %rd34;
	ld.global.nc.u32 	%r24, [%rd6];
	setp.ge.s32 	%p17, %r24, %r36;
	@%p17 bra 	$L__BB1_28;
	mad.lo.s32 	%r53, %r24, %r37, %r61;
	mul.wide.s32 	%rd35, %r53, 4;
	add.s64 	%rd36, %rd2, %rd35;
	ld.global.nc.f32 	%f59, [%rd36];
	add.f32 	%f70, %f70, %f59;
$L__BB1_28:
	ld.global.nc.u32 	%r25, [%rd6+4];
	setp.ge.s32 	%p18, %r25, %r36;
	@%p18 bra 	$L__BB1_30;
	mad.lo.s32 	%r54, %r25, %r37, %r61;
	mul.wide.s32 	%rd37, %r54, 4;
	add.s64 	%rd38, %rd2, %rd37;
	ld.global.nc.f32 	%f60, [%rd38];
	add.f32 	%f70, %f70, %f60;
$L__BB1_30:
	ld.global.nc.u32 	%r26, [%rd6+8];
	setp.ge.s32 	%p19, %r26, %r36;
	@%p19 bra 	$L__BB1_32;
	mad.lo.s32 	%r55, %r26, %r37, %r61;
	mul.wide.s32 	%rd39, %r55, 4;
	add.s64 	%rd40, %rd2, %rd39;
	ld.global.nc.f32 	%f61, [%rd40];
	add.f32 	%f70, %f70, %f61;
$L__BB1_32:
	ld.global.nc.u32 	%r27, [%rd6+12];
	setp.ge.s32 	%p20, %r27, %r36;
	@%p20 bra 	$L__BB1_34;
	mad.lo.s32 	%r56, %r27, %r37, %r61;
	mul.wide.s32 	%rd41, %r56, 4;
	add.s64 	%rd42, %rd2, %rd41;
	ld.global.nc.f32 	%f62, [%rd42];
	add.f32 	%f70, %f70, %f62;
$L__BB1_34:
	add.s32 	%r64, %r64, 4;
$L__BB1_35:
	and.b32  	%r57, %r4, 3;
	setp.eq.s32 	%p21, %r57, 0;
	@%p21 bra 	$L__BB1_45;
	setp.eq.s32 	%p22, %r57, 1;
	@%p22 bra 	$L__BB1_42;
	mul.wide.s32 	%rd43, %r64, 4;
	add.s64 	%rd7, %rd1, %rd43;
	ld.global.nc.u32 	%r30, [%rd7];
	setp.ge.s32 	%p23, %r30, %r36;
	@%p23 bra 	$L__BB1_39;
	mad.lo.s32 	%r58, %r30, %r37, %r61;
	mul.wide.s32 	%rd44, %r58, 4;
	add.s64 	%rd45, %rd2, %rd44;
	ld.global.nc.f32 	%f64, [%rd45];
	add.f32 	%f70, %f70, %f64;
$L__BB1_39:
	ld.global.nc.u32 	%r31, [%rd7+4];
	setp.ge.s32 	%p24, %r31, %r36;
	@%p24 bra 	$L__BB1_41;
	mad.lo.s32 	%r59, %r31, %r37, %r61;
	mul.wide.s32 	%rd46, %r59, 4;
	add.s64 	%rd47, %rd2, %rd46;
	ld.global.nc.f32 	%f65, [%rd47];
	add.f32 	%f70, %f70, %f65;
$L__BB1_41:
	add.s32 	%r64, %r64, 2;
$L__BB1_42:
	setp.eq.s32 	%p25, %r7, 0;
	@%p25 bra 	$L__BB1_45;
	mul.wide.s32 	%rd48, %r64, 4;
	add.s64 	%rd49, %rd1, %rd48;
	ld.global.nc.u32 	%r34, [%rd49];
	setp.ge.s32 	%p26, %r34, %r36;
	@%p26 bra 	$L__BB1_45;
	mad.lo.s32 	%r60, %r34, %r37, %r61;
	mul.wide.s32 	%rd50, %r60, 4;
	add.s64 	%rd51, %rd2, %rd50;
	ld.global.nc.f32 	%f66, [%rd51];
	add.f32 	%f70, %f70, %f66;
$L__BB1_45:
	div.rn.f32 	%f67, %f70, %f1;
	mul.f32 	%f68, %f44, %f67;
	fma.rn.f32 	%f91, %f2, %f3, %f68;
$L__BB1_46:
	mul.wide.s32 	%rd52, %r10, 4;
	add.s64 	%rd53, %rd4, %rd52;
	st.global.f32 	[%rd53], %f91;
	add.s32 	%r61, %r61, 1;
	setp.ne.s32 	%p27, %r61, %r37;
	@%p27 bra 	$L__BB1_3;
$L__BB1_47:
	ret;
$L__BB1_48:
	mul.f32 	%f91, %f2, %f3;
	bra.uni 	$L__BB1_46;

}
	// .globl	compute_difficulty
.visible .entry compute_difficulty(
	.param .u64 .ptr .align 1 compute_difficulty_param_0,
	.param .u64 .ptr .align 1 compute_difficulty_param_1,
	.param .u32 compute_difficulty_param_2,
	.param .u32 compute_difficulty_param_3
)
{
	.reg .pred 	%p<13>;
	.reg .b32 	%r<38>;
	.reg .b32 	%f<102>;
	.reg .b64 	%rd<16>;

	ld.param.u64 	%rd4, [compute_difficulty_param_0];
	ld.param.u64 	%rd3, [compute_difficulty_param_1];
	ld.param.u32 	%r24, [compute_difficulty_param_2];
	ld.param.u32 	%r23, [compute_difficulty_param_3];
	cvta.to.global.u64 	%rd1, %rd4;
	mov.u32 	%r25, %ctaid.x;
	mov.u32 	%r26, %ntid.x;
	mov.u32 	%r27, %tid.x;
	mad.lo.s32 	%r1, %r25, %r26, %r27;
	setp.ge.s32 	%p1, %r1, %r24;
	@%p1 bra 	$L__BB2_15;
	setp.lt.s32 	%p2, %r23, 1;
	mov.f32 	%f101, 0f00000000;
	@%p2 bra 	$L__BB2_14;
	mul.lo.s32 	%r2, %r23, %r1;
	and.b32  	%r3, %r23, 15;
	setp.lt.u32 	%p3, %r23, 16;
	mov.f32 	%f101, 0f00000000;
	mov.b32 	%r34, 0;
	@%p3 bra 	$L__BB2_5;
	and.b32  	%r34, %r23, 2147483632;
	neg.s32 	%r32, %r34;
	add.s64 	%rd2, %rd1, 32;
	mov.f32 	%f101, 0f00000000;
	mov.u32 	%r31, %r2;
$L__BB2_4:
	.pragma "nounroll";
	mul.wide.s32 	%rd5, %r31, 4;
	add.s64 	%rd6, %rd2, %rd5;
	ld.global.nc.f32 	%f18, [%rd6+-32];
	add.f32 	%f19, %f101, %f18;
	ld.global.nc.f32 	%f20, [%rd6+-28];
	add.f32 	%f21, %f19, %f20;
	ld.global.nc.f32 	%f22, [%rd6+-24];
	add.f32 	%f23, %f21, %f22;
	ld.global.nc.f32 	%f24, [%rd6+-20];
	add.f32 	%f25, %f23, %f24;
	ld.global.nc.f32 	%f26, [%rd6+-16];
	add.f32 	%f27, %f25, %f26;
	ld.global.nc.f32 	%f28, [%rd6+-12];
	add.f32 	%f29, %f27, %f28;
	ld.global.nc.f32 	%f30, [%rd6+-8];
	add.f32 	%f31, %f29, %f30;
	ld.global.nc.f32 	%f32, [%rd6+-4];
	add.f32 	%f33, %f31, %f32;
	ld.global.nc.f32 	%f34, [%rd6];
	add.f32 	%f35, %f33, %f34;
	ld.global.nc.f32 	%f36, [%rd6+4];
	add.f32 	%f37, %f35, %f36;
	ld.global.nc.f32 	%f38, [%rd6+8];
	add.f32 	%f39, %f37, %f38;
	ld.global.nc.f32 	%f40, [%rd6+12];
	add.f32 	%f41, %f39, %f40;
	ld.global.nc.f32 	%f42, [%rd6+16];
	add.f32 	%f43, %f41, %f42;
	ld.global.nc.f32 	%f44, [%rd6+20];
	add.f32 	%f45, %f43, %f44;
	ld.global.nc.f32 	%f46, [%rd6+24];
	add.f32 	%f47, %f45, %f46;
	ld.global.nc.f32 	%f48, [%rd6+28];
	add.f32 	%f101, %f47, %f48;
	add.s32 	%r32, %r32, 16;
	add.s32 	%r31, %r31, 16;
	setp.ne.s32 	%p4, %r32, 0;
	@%p4 bra 	$L__BB2_4;
$L__BB2_5:
	setp.eq.s32 	%p5, %r3, 0;
	@%p5 bra 	$L__BB2_14;
	and.b32  	%r11, %r23, 7;
	setp.lt.u32 	%p6, %r3, 8;
	@%p6 bra 	$L__BB2_8;
	add.s32 	%r29, %r34, %r2;
	mul.wide.s32 	%rd7, %r29, 4;
	add.s64 	%rd8, %rd1, %rd7;
	ld.global.nc.f32 	%f50, [%rd8];
	add.f32 	%f51, %f101, %f50;
	ld.global.nc.f32 	%f52, [%rd8+4];
	add.f32 	%f53, %f51, %f52;
	ld.global.nc.f32 	%f54, [%rd8+8];
	add.f32 	%f55, %f53, %f54;
	ld.global.nc.f32 	%f56, [%rd8+12];
	add.f32 	%f57, %f55, %f56;
	ld.global.nc.f32 	%f58, [%rd8+16];
	add.f32 	%f59, %f57, %f58;
	ld.global.nc.f32 	%f60, [%rd8+20];
	add.f32 	%f61, %f59, %f60;
	ld.global.nc.f32 	%f62, [%rd8+24];
	add.f32 	%f63, %f61, %f62;
	ld.global.nc.f32 	%f64, [%rd8+28];
	add.f32 	%f101, %f63, %f64;
	add.s32 	%r34, %r34, 8;
$L__BB2_8:
	setp.eq.s32 	%p7, %r11, 0;
	@%p7 bra 	$L__BB2_14;
	and.b32  	%r14, %r23, 3;
	setp.lt.u32 	%p8, %r11, 4;
	@%p8 bra 	$L__BB2_11;
	add.s32 	%r30, %r34, %r2;
	mul.wide.s32 	%rd9, %r30, 4;
	add.s64 	%rd10, %rd1, %rd9;
	ld.global.nc.f32 	%f66, [%rd10];
	add.f32 	%f67, %f101, %f66;
	ld.global.nc.f32 	%f68, [%rd10+4];
	add.f32 	%f69, %f67, %f68;
	ld.global.nc.f32 	%f70, [%rd10+8];
	add.f32 	%f71, %f69, %f70;
	ld.global.nc.f32 	%f72, [%rd10+12];
	add.f32 	%f101, %f71, %f72;
	add.s32 	%r34, %r34, 4;
$L__BB2_11:
	setp.eq.s32 	%p9, %r14, 0;
	@%p9 bra 	$L__BB2_14;
	add.s32 	%r37, %r34, %r2;
	neg.s32 	%r36, %r14;
$L__BB2_13:
	.pragma "nounroll";
	mul.wide.s32 	%rd11, %r37, 4;
	add.s64 	%rd12, %rd1, %rd11;
	ld.global.nc.f32 	%f73, [%rd12];
	add.f32 	%f101, %f101, %f73;
	add.s32 	%r37, %r37, 1;
	add.s32 	%r36, %r36, 1;
	setp.ne.s32 	%p10, %r36, 0;
	@%p10 bra 	$L__BB2_13;
$L__BB2_14:
	cvt.rn.f32.s32 	%f74, %r23;
	div.rn.f32 	%f75, %f101, %f74;
	abs.f32 	%f76, %f75;
	mul.f32 	%f77, %f76, 0f4038AA3B;
	ex2.approx.ftz.f32 	%f78, %f77;
	add.f32 	%f79, %f78, 0f3F800000;
	rcp.approx.ftz.f32 	%f80, %f79;
	fma.rn.f32 	%f81, %f80, 0fC0000000, 0f3F800000;
	setp.ge.f32 	%p11, %f76, 0f41102CB4;
	selp.f32 	%f82, 0f3F800000, %f81, %p11;
	copysign.f32 	%f83, %f75, %f82;
	mul.f32 	%f84, %f75, %f75;
	fma.rn.f32 	%f85, %f84, 0f3C80F082, 0fBD563CAE;
	fma.rn.f32 	%f86, %f85, %f84, 0f3E085941;
	fma.rn.f32 	%f87, %f86, %f84, 0fBEAAA9ED;
	fma.rn.f32 	%f88, %f87, %f84, 0f00000000;
	fma.rn.f32 	%f89, %f88, %f75, %f75;
	setp.ge.f32 	%p12, %f76, 0f3F19999A;
	selp.f32 	%f90, %f83, %f89, %p12;
	add.f32 	%f91, %f90, 0f3F800000;
	mul.f32 	%f92, %f91, 0f3F000000;
	cvta.to.global.u64 	%rd13, %rd3;
	mul.wide.s32 	%rd14, %r1, 4;
	add.s64 	%rd15, %rd13, %rd14;
	st.global.f32 	[%rd15], %f92;
$L__BB2_15:
	ret;

}
	// .globl	compute_uncertainty
.visible .entry compute_uncertainty(
	.param .u64 .ptr .align 1 compute_uncertainty_param_0,
	.param .u64 .ptr .align 1 compute_uncertainty_param_1,
	.param .u32 compute_uncertainty_param_2,
	.param .u32 compute_uncertainty_param_3
)
{
	.reg .pred 	%p<20>;
	.reg .b32 	%r<69>;
	.reg .b32 	%f<200>;
	.reg .b64 	%rd<25>;

	ld.param.u64 	%rd5, [compute_uncertainty_param_0];
	ld.param.u64 	%rd4, [compute_uncertainty_param_1];
	ld.param.u32 	%r45, [compute_uncertainty_param_2];
	ld.param.u32 	%r44, [compute_uncertainty_param_3];
	cvta.to.global.u64 	%rd1, %rd5;
	mov.u32 	%r46, %ctaid.x;
	mov.u32 	%r47, %ntid.x;
	mov.u32 	%r48, %tid.x;
	mad.lo.s32 	%r1, %r46, %r47, %r48;
	setp.ge.s32 	%p1, %r1, %r45;
	@%p1 bra 	$L__BB3_28;
	setp.lt.s32 	%p2, %r44, 1;
	mov.f32 	%f190, 0f00000000;
	@%p2 bra 	$L__BB3_14;
	mul.lo.s32 	%r2, %r44, %r1;
	and.b32  	%r3, %r44, 15;
	setp.lt.u32 	%p3, %r44, 16;
	mov.f32 	%f190, 0f00000000;
	mov.b32 	%r58, 0;
	@%p3 bra 	$L__BB3_5;
	and.b32  	%r58, %r44, 2147483632;
	neg.s32 	%r56, %r58;
	add.s64 	%rd2, %rd1, 32;
	mov.f32 	%f190, 0f00000000;
	mov.u32 	%r55, %r2;
$L__BB3_4:
	.pragma "nounroll";
	mul.wide.s32 	%rd6, %r55, 4;
	add.s64 	%rd7, %rd2, %rd6;
	ld.global.nc.f32 	%f33, [%rd7+-32];
	add.f32 	%f34, %f190, %f33;
	ld.global.nc.f32 	%f35, [%rd7+-28];
	add.f32 	%f36, %f34, %f35;
	ld.global.nc.f32 	%f37, [%rd7+-24];
	add.f32 	%f38, %f36, %f37;
	ld.global.nc.f32 	%f39, [%rd7+-20];
	add.f32 	%f40, %f38, %f39;
	ld.global.nc.f32 	%f41, [%rd7+-16];
	add.f32 	%f42, %f40, %f41;
	ld.global.nc.f32 	%f43, [%rd7+-12];
	add.f32 	%f44, %f42, %f43;
	ld.global.nc.f32 	%f45, [%rd7+-8];
	add.f32 	%f46, %f44, %f45;
	ld.global.nc.f32 	%f47, [%rd7+-4];
	add.f32 	%f48, %f46, %f47;
	ld.global.nc.f32 	%f49, [%rd7];
	add.f32 	%f50, %f48, %f49;
	ld.global.nc.f32 	%f51, [%rd7+4];
	add.f32 	%f52, %f50, %f51;
	ld.global.nc.f32 	%f53, [%rd7+8];
	add.f32 	%f54, %f52, %f53;
	ld.global.nc.f32 	%f55, [%rd7+12];
	add.f32 	%f56, %f54, %f55;
	ld.global.nc.f32 	%f57, [%rd7+16];
	add.f32 	%f58, %f56, %f57;
	ld.global.nc.f32 	%f59, [%rd7+20];
	add.f32 	%f60, %f58, %f59;
	ld.global.nc.f32 	%f61, [%rd7+24];
	add.f32 	%f62, %f60, %f61;
	ld.global.nc.f32 	%f63, [%rd7+28];
	add.f32 	%f190, %f62, %f63;
	add.s32 	%r56, %r56, 16;
	add.s32 	%r55, %r55, 16;
	setp.ne.s32 	%p4, %r56, 0;
	@%p4 bra 	$L__BB3_4;
$L__BB3_5:
	setp.eq.s32 	%p5, %r3, 0;
	@%p5 bra 	$L__BB3_14;
	and.b32  	%r11, %r44, 7;
	setp.lt.u32 	%p6, %r3, 8;
	@%p6 bra 	$L__BB3_8;
	add.s32 	%r50, %r58, %r2;
	mul.wide.s32 	%rd8, %r50, 4;
	add.s64 	%rd9, %rd1, %rd8;
	ld.global.nc.f32 	%f65, [%rd9];
	add.f32 	%f66, %f190, %f65;
	ld.global.nc.f32 	%f67, [%rd9+4];
	add.f32 	%f68, %f66, %f67;
	ld.global.nc.f32 	%f69, [%rd9+8];
	add.f32 	%f70, %f68, %f69;
	ld.global.nc.f32 	%f71, [%rd9+12];
	add.f32 	%f72, %f70, %f71;
	ld.global.nc.f32 	%f73, [%rd9+16];
	add.f32 	%f74, %f72, %f73;
	ld.global.nc.f32 	%f75, [%rd9+20];
	add.f32 	%f76, %f74, %f75;
	ld.global.nc.f32 	%f77, [%rd9+24];
	add.f32 	%f78, %f76, %f77;
	ld.global.nc.f32 	%f79, [%rd9+28];
	add.f32 	%f190, %f78, %f79;
	add.s32 	%r58, %r58, 8;
$L__BB3_8:
	setp.eq.s32 	%p7, %r11, 0;
	@%p7 bra 	$L__BB3_14;
	and.b32  	%r14, %r44, 3;
	setp.lt.u32 	%p8, %r11, 4;
	@%p8 bra 	$L__BB3_11;
	add.s32 	%r51, %r58, %r2;
	mul.wide.s32 	%rd10, %r51, 4;
	add.s64 	%rd11, %rd1, %rd10;
	ld.global.nc.f32 	%f81, [%rd11];
	add.f32 	%f82, %f190, %f81;
	ld.global.nc.f32 	%f83, [%rd11+4];
	add.f32 	%f84, %f82, %f83;
	ld.global.nc.f32 	%f85, [%rd11+8];
	add.f32 	%f86, %f84, %f85;
	ld.global.nc.f32 	%f87, [%rd11+12];
	add.f32 	%f190, %f86, %f87;
	add.s32 	%r58, %r58, 4;
$L__BB3_11:
	setp.eq.s32 	%p9, %r14, 0;
	@%p9 bra 	$L__BB3_14;
	add.s32 	%r61, %r58, %r2;
	neg.s32 	%r60, %r14;
$L__BB3_13:
	.pragma "nounroll";
	mul.wide.s32 	%rd12, %r61, 4;
	add.s64 	%rd13, %rd1, %rd12;
	ld.global.nc.f32 	%f88, [%rd13];
	add.f32 	%f190, %f190, %f88;
	add.s32 	%r61, %r61, 1;
	add.s32 	%r60, %r60, 1;
	setp.ne.s32 	%p10, %r60, 0;
	@%p10 bra 	$L__BB3_13;
$L__BB3_14:
	setp.lt.s32 	%p11, %r44, 1;
	cvt.rn.f32.s32 	%f14, %r44;
	div.rn.f32 	%f15, %f190, %f14;
	mov.f32 	%f199, 0f00000000;
	@%p11 bra 	$L__BB3_27;
	mul.lo.s32 	%r23, %r44, %r1;
	and.b32  	%r24, %r44, 15;
	setp.lt.u32 	%p12, %r44, 16;
	mov.f32 	%f199, 0f00000000;
	mov.b32 	%r65, 0;
	@%p12 bra 	$L__BB3_18;
	and.b32  	%r65, %r44, 2147483632;
	neg.s32 	%r63, %r65;
	add.s64 	%rd3, %rd1, 32;
	mov.f32 	%f199, 0f00000000;
	mov.u32 	%r62, %r23;
$L__BB3_17:
	.pragma "nounroll";
	mul.wide.s32 	%rd14, %r62, 4;
	add.s64 	%rd15, %rd3, %rd14;
	ld.global.nc.f32 	%f93, [%rd15+-32];
	sub.f32 	%f94, %f93, %f15;
	fma.rn.f32 	%f95, %f94, %f94, %f199;
	ld.global.nc.f32 	%f96, [%rd15+-28];
	sub.f32 	%f97, %f96, %f15;
	fma.rn.f32 	%f98, %f97, %f97, %f95;
	ld.global.nc.f32 	%f99, [%rd15+-24];
	sub.f32 	%f100, %f99, %f15;
	fma.rn.f32 	%f101, %f100, %f100, %f98;
	ld.global.nc.f32 	%f102, [%rd15+-20];
	sub.f32 	%f103, %f102, %f15;
	fma.rn.f32 	%f104, %f103, %f103, %f101;
	ld.global.nc.f32 	%f105, [%rd15+-16];
	sub.f32 	%f106, %f105, %f15;
	fma.rn.f32 	%f107, %f106, %f106, %f104;
	ld.global.nc.f32 	%f108, [%rd15+-12];
	sub.f32 	%f109, %f108, %f15;
	fma.rn.f32 	%f110, %f109, %f109, %f107;
	ld.global.nc.f32 	%f111, [%rd15+-8];
	sub.f32 	%f112, %f111, %f15;
	fma.rn.f32 	%f113, %f112, %f112, %f110;
	ld.global.nc.f32 	%f114, [%rd15+-4];
	sub.f32 	%f115, %f114, %f15;
	fma.rn.f32 	%f116, %f115, %f115, %f113;
	ld.global.nc.f32 	%f117, [%rd15];
	sub.f32 	%f118, %f117, %f15;
	fma.rn.f32 	%f119, %f118, %f118, %f116;
	ld.global.nc.f32 	%f120, [%rd15+4];
	sub.f32 	%f121, %f120, %f15;
	fma.rn.f32 	%f122, %f121, %f121, %f119;
	ld.global.nc.f32 	%f123, [%rd15+8];
	sub.f32 	%f124, %f123, %f15;
	fma.rn.f32 	%f125, %f124, %f124, %f122;
	ld.global.nc.f32 	%f126, [%rd15+12];
	sub.f32 	%f127, %f126, %f15;
	fma.rn.f32 	%f128, %f127, %f127, %f125;
	ld.global.nc.f32 	%f129, [%rd15+16];
	sub.f32 	%f130, %f129, %f15;
	fma.rn.f32 	%f131, %f130, %f130, %f128;
	ld.global.nc.f32 	%f132, [%rd15+20];
	sub.f32 	%f133, %f132, %f15;
	fma.rn.f32 	%f134, %f133, %f133, %f131;
	ld.global.nc.f32 	%f135, [%rd15+24];
	sub.f32 	%f136, %f135, %f15;
	fma.rn.f32 	%f137, %f136, %f136, %f134;
	ld.global.nc.f32 	%f138, [%rd15+28];
	sub.f32 	%f139, %f138, %f15;
	fma.rn.f32 	%f199, %f139, %f139, %f137;
	add.s32 	%r63, %r63, 16;
	add.s32 	%r62, %r62, 16;
	setp.ne.s32 	%p13, %r63, 0;
	@%p13 bra 	$L__BB3_17;
$L__BB3_18:
	setp.eq.s32 	%p14, %r24, 0;
	@%p14 bra 	$L__BB3_27;
	and.b32  	%r32, %r44, 7;
	setp.lt.u32 	%p15, %r24, 8;
	@%p15 bra 	$L__BB3_21;
	add.s32 	%r53, %r65, %r23;
	mul.wide.s32 	%rd16, %r53, 4;
	add.s64 	%rd17, %rd1, %rd16;
	ld.global.nc.f32 	%f141, [%rd17];
	sub.f32 	%f142, %f141, %f15;
	fma.rn.f32 	%f143, %f142, %f142, %f199;
	ld.global.nc.f32 	%f144, [%rd17+4];
	sub.f32 	%f145, %f144, %f15;
	fma.rn.f32 	%f146, %f145, %f145, %f143;
	ld.global.nc.f32 	%f147, [%rd17+8];
	sub.f32 	%f148, %f147, %f15;
	fma.rn.f32 	%f149, %f148, %f148, %f146;
	ld.global.nc.f32 	%f150, [%rd17+12];
	sub.f32 	%f151, %f150, %f15;
	fma.rn.f32 	%f152, %f151, %f151, %f149;
	ld.global.nc.f32 	%f153, [%rd17+16];
	sub.f32 	%f154, %f153, %f15;
	fma.rn.f32 	%f155, %f154, %f154, %f152;
	ld.global.nc.f32 	%f156, [%rd17+20];
	sub.f32 	%f157, %f156, %f15;
	fma.rn.f32 	%f158, %f157, %f157, %f155;
	ld.global.nc.f32 	%f159, [%rd17+24];
	sub.f32 	%f160, %f159, %f15;
	fma.rn.f32 	%f161, %f160, %f160, %f158;
	ld.global.nc.f32 	%f162, [%rd17+28];
	sub.f32 	%f163, %f162, %f15;
	fma.rn.f32 	%f199, %f163, %f163, %f161;
	add.s32 	%r65, %r65, 8;
$L__BB3_21:
	setp.eq.s32 	%p16, %r32, 0;
	@%p16 bra 	$L__BB3_27;
	and.b32  	%r35, %r44, 3;
	setp.lt.u32 	%p17, %r32, 4;
	@%p17 bra 	$L__BB3_24;
	add.s32 	%r54, %r65, %r23;
	mul.wide.s32 	%rd18, %r54, 4;
	add.s64 	%rd19, %rd1, %rd18;
	ld.global.nc.f32 	%f165, [%rd19];
	sub.f32 	%f166, %f165, %f15;
	fma.rn.f32 	%f167, %f166, %f166, %f199;
	ld.global.nc.f32 	%f168, [%rd19+4];
	sub.f32 	%f169, %f168, %f15;
	fma.rn.f32 	%f170, %f169, %f169, %f167;
	ld.global.nc.f32 	%f171, [%rd19+8];
	sub.f32 	%f172, %f171, %f15;
	fma.rn.f32 	%f173, %f172, %f172, %f170;
	ld.global.nc.f32 	%f174, [%rd19+12];
	sub.f32 	%f175, %f174, %f15;
	fma.rn.f32 	%f199, %f175, %f175, %f173;
	add.s32 	%r65, %r65, 4;
$L__BB3_24:
	setp.eq.s32 	%p18, %r35, 0;
	@%p18 bra 	$L__BB3_27;
	add.s32 	%r68, %r65, %r23;
	neg.s32 	%r67, %r35;
$L__BB3_26:
	.pragma "nounroll";
	mul.wide.s32 	%rd20, %r68, 4;
	add.s64 	%rd21, %rd1, %rd20;
	ld.global.nc.f32 	%f176, [%rd21];
	sub.f32 	%f177, %f176, %f15;
	fma.rn.f32 	%f199, %f177, %f177, %f199;
	add.s32 	%r68, %r68, 1;
	add.s32 	%r67, %r67, 1;
	setp.ne.s32 	%p19, %r67, 0;
	@%p19 bra 	$L__BB3_26;
$L__BB3_27:
	div.rn.f32 	%f178, %f199, %f14;
	sqrt.rn.f32 	%f179, %f178;
	add.f32 	%f180, %f179, %f179;
	min.f32 	%f181, %f180, 0f3F800000;
	cvta.to.global.u64 	%rd22, %rd4;
	mul.wide.s32 	%rd23, %r1, 4;
	add.s64 	%rd24, %rd22, %rd23;
	st.global.f32 	[%rd24], %f181;
$L__BB3_28:
	ret;

}
	// .globl	normalize_to_distribution
.visible .entry normalize_to_distribution(
	.param .u64 .ptr .align 1 normalize_to_distribution_param_0,
	.param .u32 normalize_to_distribution_param_1
)
{
	.reg .pred 	%p<8>;
	.reg .b32 	%r<15>;
	.reg .b32 	%f<14>;
	.reg .b64 	%rd<7>;
	// demoted variable
	.shared .align 4 .b8 _ZZ25normalize_to_distributionE10shared_sum[1024];
	ld.param.u64 	%rd4, [normalize_to_distribution_param_0];
	ld.param.u32 	%r8, [normalize_to_distribution_param_1];
	cvta.to.global.u64 	%rd1, %rd4;
	mov.u32 	%r1, %tid.x;
	mov.u32 	%r2, %ctaid.x;
	mov.u32 	%r14, %ntid.x;
	mad.lo.s32 	%r4, %r2, %r14, %r1;
	setp.ge.s32 	%p1, %r4, %r8;
	mul.wide.s32 	%rd5, %r4, 4;
	add.s64 	%rd2, %rd1, %rd5;
	mov.f32 	%f13, 0f00000000;
	@%p1 bra 	$L__BB4_2;
	ld.global.f32 	%f13, [%rd2];
$L__BB4_2:
	shl.b32 	%r9, %r1, 2;
	mov.u32 	%r10, _ZZ25normalize_to_distributionE10shared_sum;
	add.s32 	%r5, %r10, %r9;
	st.shared.f32 	[%r5], %f13;
	bar.sync 	0;
	setp.lt.u32 	%p2, %r14, 2;
	@%p2 bra 	$L__BB4_6;
$L__BB4_3:
	shr.u32 	%r7, %r14, 1;
	setp.ge.u32 	%p3, %r1, %r7;
	@%p3 bra 	$L__BB4_5;
	shl.b32 	%r11, %r7, 2;
	add.s32 	%r12, %r5, %r11;
	ld.shared.f32 	%f5, [%r12];
	ld.shared.f32 	%f6, [%r5];
	add.f32 	%f7, %f5, %f6;
	st.shared.f32 	[%r5], %f7;
$L__BB4_5:
	bar.sync 	0;
	setp.gt.u32 	%p4, %r14, 3;
	mov.u32 	%r14, %r7;
	@%p4 bra 	$L__BB4_3;
$L__BB4_6:
	or.b32  	%r13, %r1, %r2;
	setp.ne.s32 	%p5, %r13, 0;
	mul.wide.s32 	%rd6, %r8, 4;
	add.s64 	%rd3, %rd1, %rd6;
	@%p5 bra 	$L__BB4_8;
	ld.shared.f32 	%f8, [_ZZ25normalize_to_distributionE10shared_sum];
	st.global.f32 	[%rd3], %f8;
$L__BB4_8:
	setp.ge.s32 	%p6, %r4, %r8;
	bar.sync 	0;
	@%p6 bra 	$L__BB4_12;
	ld.global.f32 	%f3, [%rd3];
	setp.leu.f32 	%p7, %f3, 0f322BCC77;
	@%p7 bra 	$L__BB4_11;
	ld.global.f32 	%f11, [%rd2];
	div.rn.f32 	%f12, %f11, %f3;
	st.global.f32 	[%rd2], %f12;
	bra.uni 	$L__BB4_12;
$L__BB4_11:
	cvt.rn.f32.s32 	%f9, %r8;
	rcp.rn.f32 	%f10, %f9;
	st.global.f32 	[%rd2], %f10;
$L__BB4_12:
	ret;

}
	// .globl	compute_metrics_combined
.visible .entry compute_metrics_combined(
	.param .u64 .ptr .align 1 compute_metrics_combined_param_0,
	.param .u64 .ptr .align 1 compute_metrics_combined_param_1,
	.param .u64 .ptr .align 1 compute_metrics_combined_param_2,
	.param .u32 compute_metrics_combined_param_3,
	.param .u32 compute_metrics_combined_param_4
)
{
	.reg .pred 	%p<13>;
	.reg .b32 	%r<38>;
	.reg .b32 	%f<155>;
	.reg .b64 	%rd<19>;

	ld.param.u64 	%rd5, [compute_metrics_combined_param_0];
	ld.param.u64 	%rd3, [compute_metrics_combined_param_1];
	ld.param.u64 	%rd4, [compute_metrics_combined_param_2];
	ld.param.u32 	%r24, [compute_metrics_combined_param_3];
	ld.param.u32 	%r23, [compute_metrics_combined_param_4];
	cvta.to.global.u64 	%rd1, %rd5;
	mov.u32 	%r25, %ctaid.x;
	mov.u32 	%r26, %ntid.x;
	mov.u32 	%r27, %tid.x;
	mad.lo.s32 	%r1, %r25, %r26, %r27;
	setp.ge.s32 	%p1, %r1, %r24;
	@%p1 bra 	$L__BB5_15;
	setp.lt.s32 	%p2, %r23, 1;
	mov.f32 	%f153, 0f00000000;
	mov.f32 	%f154, %f153;
	@%p2 bra 	$L__BB5_14;
	mul.lo.s32 	%r2, %r23, %r1;
	and.b32  	%r3, %r23, 15;
	setp.lt.u32 	%p3, %r23, 16;
	mov.f32 	%f154, 0f00000000;
	mov.b32 	%r34, 0;
	mov.f32 	%f153, %f154;
	@%p3 bra 	$L__BB5_5;
	and.b32  	%r34, %r23, 2147483632;
	neg.s32 	%r32, %r34;
	add.s64 	%rd2, %rd1, 32;
	mov.f32 	%f154, 0f00000000;
	mov.u32 	%r31, %r2;
$L__BB5_4:
	.pragma "nounroll";
	mul.wide.s32 	%rd6, %r31, 4;
	add.s64 	%rd7, %rd2, %rd6;
	ld.global.nc.f32 	%f31, [%rd7+-32];
	add.f32 	%f32, %f153, %f31;
	fma.rn.f32 	%f33, %f31, %f31, %f154;
	ld.global.nc.f32 	%f34, [%rd7+-28];
	add.f32 	%f35, %f32, %f34;
	fma.rn.f32 	%f36, %f34, %f34, %f33;
	ld.global.nc.f32 	%f37, [%rd7+-24];
	add.f32 	%f38, %f35, %f37;
	fma.rn.f32 	%f39, %f37, %f37, %f36;
	ld.global.nc.f32 	%f40, [%rd7+-20];
	add.f32 	%f41, %f38, %f40;
	fma.rn.f32 	%f42, %f40, %f40, %f39;
	ld.global.nc.f32 	%f43, [%rd7+-16];
	add.f32 	%f44, %f41, %f43;
	fma.rn.f32 	%f45, %f43, %f43, %f42;
	ld.global.nc.f32 	%f46, [%rd7+-12];
	add.f32 	%f47, %f44, %f46;
	fma.rn.f32 	%f48, %f46, %f46, %f45;
	ld.global.nc.f32 	%f49, [%rd7+-8];
	add.f32 	%f50, %f47, %f49;
	fma.rn.f32 	%f51, %f49, %f49, %f48;
	ld.global.nc.f32 	%f52, [%rd7+-4];
	add.f32 	%f53, %f50, %f52;
	fma.rn.f32 	%f54, %f52, %f52, %f51;
	ld.global.nc.f32 	%f55, [%rd7];
	add.f32 	%f56, %f53, %f55;
	fma.rn.f32 	%f57, %f55, %f55, %f54;
	ld.global.nc.f32 	%f58, [%rd7+4];
	add.f32 	%f59, %f56, %f58;
	fma.rn.f32 	%f60, %f58, %f58, %f57;
	ld.global.nc.f32 	%f61, [%rd7+8];
	add.f32 	%f62, %f59, %f61;
	fma.rn.f32 	%f63, %f61, %f61, %f60;
	ld.global.nc.f32 	%f64, [%rd7+12];
	add.f32 	%f65, %f62, %f64;
	fma.rn.f32 	%f66, %f64, %f64, %f63;
	ld.global.nc.f32 	%f67, [%rd7+16];
	add.f32 	%f68, %f65, %f67;
	fma.rn.f32 	%f69, %f67, %f67, %f66;
	ld.global.nc.f32 	%f70, [%rd7+20];
	add.f32 	%f71, %f68, %f70;
	fma.rn.f32 	%f72, %f70, %f70, %f69;
	ld.global.nc.f32 	%f73, [%rd7+24];
	add.f32 	%f74, %f71, %f73;
	fma.rn.f32 	%f75, %f73, %f73, %f72;
	ld.global.nc.f32 	%f76, [%rd7+28];
	add.f32 	%f153, %f74, %f76;
	fma.rn.f32 	%f154, %f76, %f76, %f75;
	add.s32 	%r32, %r32, 16;
	add.s32 	%r31, %r31, 16;
	setp.ne.s32 	%p4, %r32, 0;
	@%p4 bra 	$L__BB5_4;
$L__BB5_5:
	setp.eq.s32 	%p5, %r3, 0;
	@%p5 bra 	$L__BB5_14;
	and.b32  	%r11, %r23, 7;
	setp.lt.u32 	%p6, %r3, 8;
	@%p6 bra 	$L__BB5_8;
	add.s32 	%r29, %r34, %r2;
	mul.wide.s32 	%rd8, %r29, 4;
	add.s64 	%rd9, %rd1, %rd8;
	ld.global.nc.f32 	%f78, [%rd9];
	add.f32 	%f79, %f153, %f78;
	fma.rn.f32 	%f80, %f78, %f78, %f154;
	ld.global.nc.f32 	%f81, [%rd9+4];
	add.f32 	%f82, %f79, %f81;
	fma.rn.f32 	%f83, %f81, %f81, %f80;
	ld.global.nc.f32 	%f84, [%rd9+8];
	add.f32 	%f85, %f82, %f84;
	fma.rn.f32 	%f86, %f84, %f84, %f83;
	ld.global.nc.f32 	%f87, [%rd9+12];
	add.f32 	%f88, %f85, %f87;
	fma.rn.f32 	%f89, %f87, %f87, %f86;
	ld.global.nc.f32 	%f90, [%rd9+16];
	add.f32 	%f91, %f88, %f90;
	fma.rn.f32 	%f92, %f90, %f90, %f89;
	ld.global.nc.f32 	%f93, [%rd9+20];
	add.f32 	%f94, %f91, %f93;
	fma.rn.f32 	%f95, %f93, %f93, %f92;
	ld.global.nc.f32 	%f96, [%rd9+24];
	add.f32 	%f97, %f94, %f96;
	fma.rn.f32 	%f98, %f96, %f96, %f95;
	ld.global.nc.f32 	%f99, [%rd9+28];
	add.f32 	%f153, %f97, %f99;
	fma.rn.f32 	%f154, %f99, %f99, %f98;
	add.s32 	%r34, %r34, 8;
$L__BB5_8:
	setp.eq.s32 	%p7, %r11, 0;
	@%p7 bra 	$L__BB5_14;
	and.b32  	%r14, %r23, 3;
	setp.lt.u32 	%p8, %r11, 4;
	@%p8 bra 	$L__BB5_11;
	add.s32 	%r30, %r34, %r2;
	mul.wide.s32 	%rd10, %r30, 4;
	add.s64 	%rd11, %rd1, %rd10;
	ld.global.nc.f32 	%f101, [%rd11];
	add.f32 	%f102, %f153, %f101;
	fma.rn.f32 	%f103, %f101, %f101, %f154;
	ld.global.nc.f32 	%f104, [%rd11+4];
	add.f32 	%f105, %f102, %f104;
	fma.rn.f32 	%f106, %f104, %f104, %f103;
	ld.global.nc.f32 	%f107, [%rd11+8];
	add.f32 	%f108, %f105, %f107;
	fma.rn.f32 	%f109, %f107, %f107, %f106;
	ld.global.nc.f32 	%f110, [%rd11+12];
	add.f32 	%f153, %f108, %f110;
	fma.rn.f32 	%f154, %f110, %f110, %f109;
	add.s32 	%r34, %r34, 4;
$L__BB5_11:
	setp.eq.s32 	%p9, %r14, 0;
	@%p9 bra 	$L__BB5_14;
	add.s32 	%r37, %r34, %r2;
	neg.s32 	%r36, %r14;
$L__BB5_13:
	.pragma "nounroll";
	mul.wide.s32 	%rd12, %r37, 4;
	add.s64 	%rd13, %rd1, %rd12;
	ld.global.nc.f32 	%f111, [%rd13];
	add.f32 	%f153, %f153, %f111;
	fma.rn.f32 	%f154, %f111, %f111, %f154;
	add.s32 	%r37, %r37, 1;
	add.s32 	%r36, %r36, 1;
	setp.ne.s32 	%p10, %r36, 0;
	@%p10 bra 	$L__BB5_13;
$L__BB5_14:
	cvt.rn.f32.s32 	%f112, %r23;
	div.rn.f32 	%f113, %f153, %f112;
	div.rn.f32 	%f114, %f154, %f112;
	mul.f32 	%f115, %f113, %f113;
	sub.f32 	%f116, %f114, %f115;
	abs.f32 	%f117, %f113;
	mul.f32 	%f118, %f117, 0f4038AA3B;
	ex2.approx.ftz.f32 	%f119, %f118;
	add.f32 	%f120, %f119, 0f3F800000;
	rcp.approx.ftz.f32 	%f121, %f120;
	fma.rn.f32 	%f122, %f121, 0fC0000000, 0f3F800000;
	setp.ge.f32 	%p11, %f117, 0f41102CB4;
	selp.f32 	%f123, 0f3F800000, %f122, %p11;
	copysign.f32 	%f124, %f113, %f123;
	fma.rn.f32 	%f125, %f115, 0f3C80F082, 0fBD563CAE;
	fma.rn.f32 	%f126, %f125, %f115, 0f3E085941;
	fma.rn.f32 	%f127, %f126, %f115, 0fBEAAA9ED;
	fma.rn.f32 	%f128, %f127, %f115, 0f00000000;
	fma.rn.f32 	%f129, %f128, %f113, %f113;
	setp.ge.f32 	%p12, %f117, 0f3F19999A;
	selp.f32 	%f130, %f124, %f129, %p12;
	add.f32 	%f131, %f130, 0f3F800000;
	mul.f32 	%f132, %f131, 0f3F000000;
	cvta.to.global.u64 	%rd14, %rd3;
	mul.wide.s32 	%rd15, %r1, 4;
	add.s64 	%rd16, %rd14, %rd15;
	st.global.f32 	[%rd16], %f132;
	max.f32 	%f133, %f116, 0f00000000;
	sqrt.rn.f32 	%f134, %f133;
	add.f32 	%f135, %f134, %f134;
	min.f32 	%f136, %f135, 0f3F800000;
	cvta.to.global.u64 	%rd17, %rd4;
	add.s64 	%rd18, %rd17, %rd15;
	st.global.f32 	[%rd18], %f136;
$L__BB5_15:
	ret;

}


// ===== COMPILED SASS (sm_100) =====

	.target	sm_100

	.elftype	@"ET_EXEC"


//--------------------- .note.nv.tkinfo           --------------------------
	.section	.note.nv.tkinfo,"",@"SHT_NOTE"
	.sectionflags	@"SHF_NOTE_NV_TKINFO"
	.tkinfo
        /*0018*/ 	.word	0x00000002
        /*0030*/ 	.string	""
        /*0030*/ 	.string	"ptxas"
        /*0030*/ 	.string	"Cuda compilation tools, release 13.0, V13.0.88"
        /*0030*/ 	.string	"Build cuda_13.0.r13.0/compiler.36424714_0"
        /*0030*/ 	.string	"-arch sm_100 -m 64 "



//--------------------- .note.nv.cuinfo           --------------------------
	.section	.note.nv.cuinfo,"",@"SHT_NOTE"
	.sectionflags	@"SHF_NOTE_NV_CUINFO"
        /*0018*/ 	.short	0x0002
        /*001a*/ 	.short	0x0064
        /*001c*/ 	.short	0x0082
	.zero		2


//--------------------- .nv.info                  --------------------------
	.section	.nv.info,"",@"SHT_CUDA_INFO"
	.align	4


	//----- nvinfo : EIATTR_REGCOUNT
	.align		4
        /*0000*/ 	.byte	0x04, 0x2f
        /*0002*/ 	.short	(.L_10 - .L_9)
	.align		4
.L_9:
        /*0004*/ 	.word	index@(init_reservoir)
        /*0008*/ 	.word	0x0000001f


	//----- nvinfo : EIATTR_FRAME_SIZE
	.align		4
.L_10:
        /*000c*/ 	.byte	0x04, 0x11
        /*000e*/ 	.short	(.L_12 - .L_11)
	.align		4
.L_11:
        /*0010*/ 	.word	index@(init_reservoir)
        /*0014*/ 	.word	0x00000030


	//----- nvinfo : EIATTR_REGCOUNT
	.align		4
.L_12:
        /*0018*/ 	.byte	0x04, 0x2f
        /*001a*/ 	.short	(.L_14 - .L_13)
	.align		4
.L_13:
        /*001c*/ 	.word	index@(propagate_dendritic)
        /*0020*/ 	.word	0x00000020


	//----- nvinfo : EIATTR_FRAME_SIZE
	.align		4
.L_14:
        /*0024*/ 	.byte	0x04, 0x11
        /*0026*/ 	.short	(.L_16 - .L_15)
	.align		4
.L_15:
        /*0028*/ 	.word	index@($__internal_7_$__cuda_sm3x_div_rn_noftz_f32_slowpath)
        /*002c*/ 	.word	0x00000000


	//----- nvinfo : EIATTR_FRAME_SIZE
	.align		4
.L_16:
        /*0030*/ 	.byte	0x04, 0x11
        /*0032*/ 	.short	(.L_18 - .L_17)
	.align		4
.L_17:
        /*0034*/ 	.word	index@(propagate_dendritic)
        /*0038*/ 	.word	0x00000000


	//----- nvinfo : EIATTR_REGCOUNT
	.align		4
.L_18:
        /*003c*/ 	.byte	0x04, 0x2f
        /*003e*/ 	.short	(.L_20 - .L_19)
	.align		4
.L_19:
        /*0040*/ 	.word	index@(compute_difficulty)
        /*0044*/ 	.word	0x0000001f


	//----- nvinfo : EIATTR_FRAME_SIZE
	.align		4
.L_20:
        /*0048*/ 	.byte	0x04, 0x11
        /*004a*/ 	.short	(.L_22 - .L_21)
	.align		4
.L_21:
        /*004c*/ 	.word	index@($__internal_6_$__cuda_sm3x_div_rn_noftz_f32_slowpath)
        /*0050*/ 	.word	0x00000000


	//----- nvinfo : EIATTR_FRAME_SIZE
	.align		4
.L_22:
        /*0054*/ 	.byte	0x04, 0x11
        /*0056*/ 	.short	(.L_24 - .L_23)
	.align		4
.L_23:
        /*0058*/ 	.word	index@(compute_difficulty)
        /*005c*/ 	.word	0x00000000


	//----- nvinfo : EIATTR_REGCOUNT
	.align		4
.L_24:
        /*0060*/ 	.byte	0x04, 0x2f
        /*0062*/ 	.short	(.L_26 - .L_25)
	.align		4
.L_25:
        /*0064*/ 	.word	index@(compute_uncertainty)
        /*0068*/ 	.word	0x00000020


	//----- nvinfo : EIATTR_FRAME_SIZE
	.align		4
.L_26:
        /*006c*/ 	.byte	0x04, 0x11
        /*006e*/ 	.short	(.L_28 - .L_27)
	.align		4
.L_27:
        /*0070*/ 	.word	index@($__internal_5_$__cuda_sm3x_div_rn_noftz_f32_slowpath)
        /*0074*/ 	.word	0x00000000


	//----- nvinfo : EIATTR_FRAME_SIZE
	.align		4
.L_28:
        /*0078*/ 	.byte	0x04, 0x11
        /*007a*/ 	.short	(.L_30 - .L_29)
	.align		4
.L_29:
        /*007c*/ 	.word	index@($__internal_4_$__cuda_sm20_sqrt_rn_f32_slowpath)
        /*0080*/ 	.word	0x00000000


	//----- nvinfo : EIATTR_FRAME_SIZE
	.align		4
.L_30:
        /*0084*/ 	.byte	0x04, 0x11
        /*0086*/ 	.short	(.L_32 - .L_31)
	.align		4
.L_31:
        /*0088*/ 	.word	index@(compute_uncertainty)
        /*008c*/ 	.word	0x00000000


	//----- nvinfo : EIATTR_REGCOUNT
	.align		4
.L_32:
        /*0090*/ 	.byte	0x04, 0x2f
        /*0092*/ 	.short	(.L_34 - .L_33)
	.align		4
.L_33:
        /*0094*/ 	.word	index@(normalize_to_distribution)
        /*0098*/ 	.word	0x00000010


	//----- nvinfo : EIATTR_FRAME_SIZE
	.align		4
.L_34:
        /*009c*/ 	.byte	0x04, 0x11
        /*009e*/ 	.short	(.L_36 - .L_35)
	.align		4
.L_35:
        /*00a0*/ 	.word	index@($__internal_3_$__cuda_sm3x_div_rn_noftz_f32_slowpath)
        /*00a4*/ 	.word	0x00000000


	//----- nvinfo : EIATTR_FRAME_SIZE
	.align		4
.L_36:
        /*00a8*/ 	.byte	0x04, 0x11
        /*00aa*/ 	.short	(.L_38 - .L_37)
	.align		4
.L_37:
        /*00ac*/ 	.word	index@($__internal_2_$__cuda_sm20_rcp_rn_f32_slowpath)
        /*00b0*/ 	.word	0x00000000


	//----- nvinfo : EIATTR_FRAME_SIZE
	.align		4
.L_38:
        /*00b4*/ 	.byte	0x04, 0x11
        /*00b6*/ 	.short	(.L_40 - .L_39)
	.align		4
.L_39:
        /*00b8*/ 	.word	index@(normalize_to_distribution)
        /*00bc*/ 	.word	0x00000000


	//----- nvinfo : EIATTR_REGCOUNT
	.align		4
.L_40:
        /*00c0*/ 	.byte	0x04, 0x2f
        /*00c2*/ 	.short	(.L_42 - .L_41)
	.align		4
.L_41:
        /*00c4*/ 	.word	index@(compute_metrics_combined)
        /*00c8*/ 	.word	0x0000001d


	//----- nvinfo : EIATTR_FRAME_SIZE
	.align		4
.L_42:
        /*00cc*/ 	.byte	0x04, 0x11
        /*00ce*/ 	.short	(.L_44 - .L_43)
	.align		4
.L_43:
        /*00d0*/ 	.word	index@($__internal_1_$__cuda_sm3x_div_rn_noftz_f32_slowpath)
        /*00d4*/ 	.word	0x00000000


	//----- nvinfo : EIATTR_FRAME_SIZE
	.align		4
.L_44:
        /*00d8*/ 	.byte	0x04, 0x11
        /*00da*/ 	.short	(.L_46 - .L_45)
	.align		4
.L_45:
        /*00dc*/ 	.word	index@($__internal_0_$__cuda_sm20_sqrt_rn_f32_slowpath)
        /*00e0*/ 	.word	0x00000000


	//----- nvinfo : EIATTR_FRAME_SIZE
	.align		4
.L_46:
        /*00e4*/ 	.byte	0x04, 0x11
        /*00e6*/ 	.short	(.L_48 - .L_47)
	.align		4
.L_47:
        /*00e8*/ 	.word	index@(compute_metrics_combined)
        /*00ec*/ 	.word	0x00000000


	//----- nvinfo : EIATTR_MIN_STACK_SIZE
	.align		4
.L_48:
        /*00f0*/ 	.byte	0x04, 0x12
        /*00f2*/ 	.short	(.L_50 - .L_49)
	.align		4
.L_49:
        /*00f4*/ 	.word	index@(compute_metrics_combined)
        /*00f8*/ 	.word	0x00000000


	//----- nvinfo : EIATTR_MIN_STACK_SIZE
	.align		4
.L_50:
        /*00fc*/ 	.byte	0x04, 0x12
        /*00fe*/ 	.short	(.L_52 - .L_51)
	.align		4
.L_51:
        /*0100*/ 	.word	index@(normalize_to_distribution)
        /*0104*/ 	.word	0x00000000


	//----- nvinfo : EIATTR_MIN_STACK_SIZE
	.align		4
.L_52:
        /*0108*/ 	.byte	0x04, 0x12
        /*010a*/ 	.short	(.L_54 - .L_53)
	.align		4
.L_53:
        /*010c*/ 	.word	index@(compute_uncertainty)
        /*0110*/ 	.word	0x00000000


	//----- nvinfo : EIATTR_MIN_STACK_SIZE
	.align		4
.L_54:
        /*0114*/ 	.byte	0x04, 0x12
        /*0116*/ 	.short	(.L_56 - .L_55)
	.align		4
.L_55:
        /*0118*/ 	.word	index@(compute_difficulty)
        /*011c*/ 	.word	0x00000000


	//----- nvinfo : EIATTR_MIN_STACK_SIZE
	.align		4
.L_56:
        /*0120*/ 	.byte	0x04, 0x12
        /*0122*/ 	.short	(.L_58 - .L_57)
	.align		4
.L_57:
        /*0124*/ 	.word	index@(propagate_dendritic)
        /*0128*/ 	.word	0x00000000


	//----- nvinfo : EIATTR_MIN_STACK_SIZE
	.align		4
.L_58:
        /*012c*/ 	.byte	0x04, 0x12
        /*012e*/ 	.short	(.L_60 - .L_59)
	.align		4
.L_59:
        /*0130*/ 	.word	index@(init_reservoir)
        /*0134*/ 	.word	0x00000030
.L_60:


//--------------------- .nv.compat                --------------------------
	.section	.nv.compat,"",@"SHT_CUDA_COMPAT_INFO"
	.align	4
        /*0000*/ 	.byte	0x02, 0x09, 0x00, 0x00, 0x02, 0x02, 0x01, 0x00, 0x02, 0x05, 0x05, 0x00, 0x03, 0x07, 0x01, 0x01
        /*0010*/ 	.byte	0x02, 0x03, 0x00, 0x00, 0x02, 0x06, 0x01, 0x00, 0x04, 0x0b, 0x08, 0x00, 0x01, 0x00, 0x00, 0x00
        /*0020*/ 	.byte	0x00, 0x00, 0x00, 0x00


//--------------------- .nv.info.compute_metrics_combined --------------------------
	.section	.nv.info.compute_metrics_combined,"",@"SHT_CUDA_INFO"
	.sectionflags	@""
	.align	4


	//----- nvinfo : EIATTR_CUDA_API_VERSION
	.align		4
        /*0000*/ 	.byte	0x04, 0x37
        /*0002*/ 	.short	(.L_62 - .L_61)
.L_61:
        /*0004*/ 	.word	0x00000082


	//----- nvinfo : EIATTR_KPARAM_INFO
	.align		4
.L_62:
        /*0008*/ 	.byte	0x04, 0x17
        /*000a*/ 	.short	(.L_64 - .L_63)
.L_63:
        /*000c*/ 	.word	0x00000000
        /*0010*/ 	.short	0x0004
        /*0012*/ 	.short	0x001c
        /*0014*/ 	.byte	0x00, 0xf0, 0x11, 0x00


	//----- nvinfo : EIATTR_KPARAM_INFO
	.align		4
.L_64:
        /*0018*/ 	.byte	0x04, 0x17
        /*001a*/ 	.short	(.L_66 - .L_65)
.L_65:
        /*001c*/ 	.word	0x00000000
        /*0020*/ 	.short	0x0003
        /*0022*/ 	.short	0x0018
        /*0024*/ 	.byte	0x00, 0xf0, 0x11, 0x00


	//----- nvinfo : EIATTR_KPARAM_INFO
	.align		4
.L_66:
        /*0028*/ 	.byte	0x04, 0x17
        /*002a*/ 	.short	(.L_68 - .L_67)
.L_67:
        /*002c*/ 	.word	0x00000000
        /*0030*/ 	.short	0x0002
        /*0032*/ 	.short	0x0010
        /*0034*/ 	.byte	0x00, 0xf5, 0x21, 0x00


	//----- nvinfo : EIATTR_KPARAM_INFO
	.align		4
.L_68:
        /*0038*/ 	.byte	0x04, 0x17
        /*003a*/ 	.short	(.L_70 - .L_69)
.L_69:
        /*003c*/ 	.word	0x00000000
        /*0040*/ 	.short	0x0001
        /*0042*/ 	.short	0x0008
        /*0044*/ 	.byte	0x00, 0xf5, 0x21, 0x00


	//----- nvinfo : EIATTR_KPARAM_INFO
	.align		4
.L_70:
        /*0048*/ 	.byte	0x04, 0x17
        /*004a*/ 	.short	(.L_72 - .L_71)
.L_71:
        /*004c*/ 	.word	0x00000000
        /*0050*/ 	.short	0x0000
        /*0052*/ 	.short	0x0000
        /*0054*/ 	.byte	0x00, 0xf5, 0x21, 0x00


	//----- nvinfo : EIATTR_SPARSE_MMA_MASK
	.align		4
.L_72:
        /*0058*/ 	.byte	0x03, 0x50
        /*005a*/ 	.short	0x0000


	//----- nvinfo : EIATTR_MAXREG_COUNT
	.align		4
        /*005c*/ 	.byte	0x03, 0x1b
        /*005e*/ 	.short	0x00ff


	//----- nvinfo : EIATTR_MERCURY_ISA_VERSION
	.align		4
        /*0060*/ 	.byte	0x03, 0x5f
        /*0062*/ 	.short	0x0101


	//----- nvinfo : EIATTR_VRC_CTA_INIT_COUNT
	.align		4
        /*0064*/ 	.byte	0x02, 0x4a
	.zero		1
	.zero		1


	//----- nvinfo : EIATTR_EXIT_INSTR_OFFSETS
	.align		4
        /*0068*/ 	.byte	0x04, 0x1c
        /*006a*/ 	.short	(.L_74 - .L_73)


	//   ....[0]....
.L_73:
        /*006c*/ 	.word	0x00000070


	//   ....[1]....
        /*0070*/ 	.word	0x00000dd0


	//----- nvinfo : EIATTR_CRS_STACK_SIZE
	.align		4
.L_74:
        /*0074*/ 	.byte	0x04, 0x1e
        /*0076*/ 	.short	(.L_76 - .L_75)
.L_75:
        /*0078*/ 	.word	0x00000000


	//----- nvinfo : EIATTR_CBANK_PARAM_SIZE
	.align		4
.L_76:
        /*007c*/ 	.byte	0x03, 0x19
        /*007e*/ 	.short	0x0020


	//----- nvinfo : EIATTR_PARAM_CBANK
	.align		4
        /*0080*/ 	.byte	0x04, 0x0a
        /*0082*/ 	.short	(.L_78 - .L_77)
	.align		4
.L_77:
        /*0084*/ 	.word	index@(.nv.constant0.compute_metrics_combined)
        /*0088*/ 	.short	0x0380
        /*008a*/ 	.short	0x0020


	//----- nvinfo : EIATTR_SW_WAR
	.align		4
.L_78:
        /*008c*/ 	.byte	0x04, 0x36
        /*008e*/ 	.short	(.L_80 - .L_79)
.L_79:
        /*0090*/ 	.word	0x00000008
.L_80:


//--------------------- .nv.info.normalize_to_distribution --------------------------
	.section	.nv.info.normalize_to_distribution,"",@"SHT_CUDA_INFO"
	.sectionflags	@""
	.align	4


	//----- nvinfo : EIATTR_CUDA_API_VERSION
	.align		4
        /*0000*/ 	.byte	0x04, 0x37
        /*0002*/ 	.short	(.L_82 - .L_81)
.L_81:
        /*0004*/ 	.word	0x00000082


	//----- nvinfo : EIATTR_KPARAM_INFO
	.align		4
.L_82:
        /*0008*/ 	.byte	0x04, 0x17
        /*000a*/ 	.short	(.L_84 - .L_83)
.L_83:
        /*000c*/ 	.word	0x00000000
        /*0010*/ 	.short	0x0001
        /*0012*/ 	.short	0x0008
        /*0014*/ 	.byte	0x00, 0xf0, 0x11, 0x00


	//----- nvinfo : EIATTR_KPARAM_INFO
	.align		4
.L_84:
        /*0018*/ 	.byte	0x04, 0x17
        /*001a*/ 	.short	(.L_86 - .L_85)
.L_85:
        /*001c*/ 	.word	0x00000000
        /*0020*/ 	.short	0x0000
        /*0022*/ 	.short	0x0000
        /*0024*/ 	.byte	0x00, 0xf5, 0x21, 0x00


	//----- nvinfo : EIATTR_SPARSE_MMA_MASK
	.align		4
.L_86:
        /*0028*/ 	.byte	0x03, 0x50
        /*002a*/ 	.short	0x0000


	//----- nvinfo : EIATTR_MAXREG_COUNT
	.align		4
        /*002c*/ 	.byte	0x03, 0x1b
        /*002e*/ 	.short	0x00ff


	//----- nvinfo : EIATTR_NUM_BARRIERS
	.align		4
        /*0030*/ 	.byte	0x02, 0x4c
        /*0032*/ 	.byte	0x01
	.zero		1


	//----- nvinfo : EIATTR_MERCURY_ISA_VERSION
	.align		4
        /*0034*/ 	.byte	0x03, 0x5f
        /*0036*/ 	.short	0x0101


	//----- nvinfo : EIATTR_VRC_CTA_INIT_COUNT
	.align		4
        /*0038*/ 	.byte	0x02, 0x4a
	.zero		1
	.zero		1


	//----- nvinfo : EIATTR_EXIT_INSTR_OFFSETS
	.align		4
        /*003c*/ 	.byte	0x04, 0x1c
        /*003e*/ 	.short	(.L_88 - .L_87)


	//   ....[0]....
.L_87:
        /*0040*/ 	.word	0x000002a0


	//   ....[1]....
        /*0044*/ 	.word	0x000003d0


	//   ....[2]....
        /*0048*/ 	.word	0x000004c0


	//----- nvinfo : EIATTR_CRS_STACK_SIZE
	.align		4
.L_88:
        /*004c*/ 	.byte	0x04, 0x1e
        /*004e*/ 	.short	(.L_90 - .L_89)
.L_89:
        /*0050*/ 	.word	0x00000000


	//----- nvinfo : EIATTR_CBANK_PARAM_SIZE
	.align		4
.L_90:
        /*0054*/ 	.byte	0x03, 0x19
        /*0056*/ 	.short	0x000c


	//----- nvinfo : EIATTR_PARAM_CBANK
	.align		4
        /*0058*/ 	.byte	0x04, 0x0a
        /*005a*/ 	.short	(.L_92 - .L_91)
	.align		4
.L_91:
        /*005c*/ 	.word	index@(.nv.constant0.normalize_to_distribution)
        /*0060*/ 	.short	0x0380
        /*0062*/ 	.short	0x000c


	//----- nvinfo : EIATTR_SW_WAR
	.align		4
.L_92:
        /*0064*/ 	.byte	0x04, 0x36
        /*0066*/ 	.short	(.L_94 - .L_93)
.L_93:
        /*0068*/ 	.word	0x00000008
.L_94:


//--------------------- .nv.info.compute_uncertainty --------------------------
	.section	.nv.info.compute_uncertainty,"",@"SHT_CUDA_INFO"
	.sectionflags	@""
	.align	4


	//----- nvinfo : EIATTR_CUDA_API_VERSION
	.align		4
        /*0000*/ 	.byte	0x04, 0x37
        /*0002*/ 	.short	(.L_96 - .L_95)
.L_95:
        /*0004*/ 	.word	0x00000082


	//----- nvinfo : EIATTR_KPARAM_INFO
	.align		4
.L_96:
        /*0008*/ 	.byte	0x04, 0x17
        /*000a*/ 	.short	(.L_98 - .L_97)
.L_97:
        /*000c*/ 	.word	0x00000000
        /*0010*/ 	.short	0x0003
        /*0012*/ 	.short	0x0014
        /*0014*/ 	.byte	0x00, 0xf0, 0x11, 0x00


	//----- nvinfo : EIATTR_KPARAM_INFO
	.align		4
.L_98:
        /*0018*/ 	.byte	0x04, 0x17
        /*001a*/ 	.short	(.L_100 - .L_99)
.L_99:
        /*001c*/ 	.word	0x00000000
        /*0020*/ 	.short	0x0002
        /*0022*/ 	.short	0x0010
        /*0024*/ 	.byte	0x00, 0xf0, 0x11, 0x00


	//----- nvinfo : EIATTR_KPARAM_INFO
	.align		4
.L_100:
        /*0028*/ 	.byte	0x04, 0x17
        /*002a*/ 	.short	(.L_102 - .L_101)
.L_101:
        /*002c*/ 	.word	0x00000000
        /*0030*/ 	.short	0x0001
        /*0032*/ 	.short	0x0008
        /*0034*/ 	.byte	0x00, 0xf5, 0x21, 0x00


	//----- nvinfo : EIATTR_KPARAM_INFO
	.align		4
.L_102:
        /*0038*/ 	.byte	0x04, 0x17
        /*003a*/ 	.short	(.L_104 - .L_103)
.L_103:
        /*003c*/ 	.word	0x00000000
        /*0040*/ 	.short	0x0000
        /*0042*/ 	.short	0x0000
        /*0044*/ 	.byte	0x00, 0xf5, 0x21, 0x00


	//----- nvinfo : EIATTR_SPARSE_MMA_MASK
	.align		4
.L_104:
        /*0048*/ 	.byte	0x03, 0x50
        /*004a*/ 	.short	0x0000


	//----- nvinfo : EIATTR_MAXREG_COUNT
	.align		4
        /*004c*/ 	.byte	0x03, 0x1b
        /*004e*/ 	.short	0x00ff


	//----- nvinfo : EIATTR_MERCURY_ISA_VERSION
	.align		4
        /*0050*/ 	.byte	0x03, 0x5f
        /*0052*/ 	.short	0x0101


	//----- nvinfo : EIATTR_VRC_CTA_INIT_COUNT
	.align		4
        /*0054*/ 	.byte	0x02, 0x4a
	.zero		1
	.zero		1


	//----- nvinfo : EIATTR_EXIT_INSTR_OFFSETS
	.align		4
        /*0058*/ 	.byte	0x04, 0x1c
        /*005a*/ 	.short	(.L_106 - .L_105)


	//   ....[0]....
.L_105:
        /*005c*/ 	.word	0x00000070


	//   ....[1]....
        /*0060*/ 	.word	0x000012f0


	//----- nvinfo : EIATTR_CRS_STACK_SIZE
	.align		4
.L_106:
        /*0064*/ 	.byte	0x04, 0x1e
        /*0066*/ 	.short	(.L_108 - .L_107)
.L_107:
        /*0068*/ 	.word	0x00000000


	//----- nvinfo : EIATTR_CBANK_PARAM_SIZE
	.align		4
.L_108:
        /*006c*/ 	.byte	0x03, 0x19
        /*006e*/ 	.short	0x0018


	//----- nvinfo : EIATTR_PARAM_CBANK
	.align		4
        /*0070*/ 	.byte	0x04, 0x0a
        /*0072*/ 	.short	(.L_110 - .L_109)
	.align		4
.L_109:
        /*0074*/ 	.word	index@(.nv.constant0.compute_uncertainty)
        /*0078*/ 	.short	0x0380
        /*007a*/ 	.short	0x0018


	//----- nvinfo : EIATTR_SW_WAR
	.align		4
.L_110:
        /*007c*/ 	.byte	0x04, 0x36
        /*007e*/ 	.short	(.L_112 - .L_111)
.L_111:
        /*0080*/ 	.word	0x00000008
.L_112:


//--------------------- .nv.info.compute_difficulty --------------------------
	.section	.nv.info.compute_difficulty,"",@"SHT_CUDA_INFO"
	.sectionflags	@""
	.align	4


	//----- nvinfo : EIATTR_CUDA_API_VERSION
	.align		4
        /*0000*/ 	.byte	0x04, 0x37
        /*0002*/ 	.short	(.L_114 - .L_113)
.L_113:
        /*0004*/ 	.word	0x00000082


	//----- nvinfo : EIATTR_KPARAM_INFO
	.align		4
.L_114:
        /*0008*/ 	.byte	0x04, 0x17
        /*000a*/ 	.short	(.L_116 - .L_115)
.L_115:
        /*000c*/ 	.word	0x00000000
        /*0010*/ 	.short	0x0003
        /*0012*/ 	.short	0x0014
        /*0014*/ 	.byte	0x00, 0xf0, 0x11, 0x00


	//----- nvinfo : EIATTR_KPARAM_INFO
	.align		4
.L_116:
        /*0018*/ 	.byte	0x04, 0x17
        /*001a*/ 	.short	(.L_118 - .L_117)
.L_117:
        /*001c*/ 	.word	0x00000000
        /*0020*/ 	.short	0x0002
        /*0022*/ 	.short	0x0010
        /*0024*/ 	.byte	0x00, 0xf0, 0x11, 0x00


	//----- nvinfo : EIATTR_KPARAM_INFO
	.align		4
.L_118:
        /*0028*/ 	.byte	0x04, 0x17
        /*002a*/ 	.short	(.L_120 - .L_119)
.L_119:
        /*002c*/ 	.word	0x00000000
        /*0030*/ 	.short	0x0001
        /*0032*/ 	.short	0x0008
        /*0034*/ 	.byte	0x00, 0xf5, 0x21, 0x00


	//----- nvinfo : EIATTR_KPARAM_INFO
	.align		4
.L_120:
        /*0038*/ 	.byte	0x04, 0x17
        /*003a*/ 	.short	(.L_122 - .L_121)
.L_121:
        /*003c*/ 	.word	0x00000000
        /*0040*/ 	.short	0x0000
        /*0042*/ 	.short	0x0000
        /*0044*/ 	.byte	0x00, 0xf5, 0x21, 0x00


	//----- nvinfo : EIATTR_SPARSE_MMA_MASK
	.align		4
.L_122:
        /*0048*/ 	.byte	0x03, 0x50
        /*004a*/ 	.short	0x0000


	//----- nvinfo : EIATTR_MAXREG_COUNT
	.align		4
        /*004c*/ 	.byte	0x03, 0x1b
        /*004e*/ 	.short	0x00ff


	//----- nvinfo : EIATTR_MERCURY_ISA_VERSION
	.align		4
        /*0050*/ 	.byte	0x03, 0x5f
        /*0052*/ 	.short	0x0101


	//----- nvinfo : EIATTR_VRC_CTA_INIT_COUNT
	.align		4
        /*0054*/ 	.byte	0x02, 0x4a
	.zero		1
	.zero		1


	//----- nvinfo : EIATTR_EXIT_INSTR_OFFSETS
	.align		4
        /*0058*/ 	.byte	0x04, 0x1c
        /*005a*/ 	.short	(.L_124 - .L_123)


	//   ....[0]....
.L_123:
        /*005c*/ 	.word	0x00000070


	//   ....[1]....
        /*0060*/ 	.word	0x000009b0


	//----- nvinfo : EIATTR_CRS_STACK_SIZE
	.align		4
.L_124:
        /*0064*/ 	.byte	0x04, 0x1e
        /*0066*/ 	.short	(.L_126 - .L_125)
.L_125:
        /*0068*/ 	.word	0x00000000


	//----- nvinfo : EIATTR_CBANK_PARAM_SIZE
	.align		4
.L_126:
        /*006c*/ 	.byte	0x03, 0x19
        /*006e*/ 	.short	0x0018


	//----- nvinfo : EIATTR_PARAM_CBANK
	.align		4
        /*0070*/ 	.byte	0x04, 0x0a
        /*0072*/ 	.short	(.L_128 - .L_127)
	.align		4
.L_127:
        /*0074*/ 	.word	index@(.nv.constant0.compute_difficulty)
        /*0078*/ 	.short	0x0380
        /*007a*/ 	.short	0x0018


	//----- nvinfo : EIATTR_SW_WAR
	.align		4
.L_128:
        /*007c*/ 	.byte	0x04, 0x36
        /*007e*/ 	.short	(.L_130 - .L_129)
.L_129:
        /*0080*/ 	.word	0x00000008
.L_130:


//--------------------- .nv.info.propagate_dendritic --------------------------
	.section	.nv.info.propagate_dendritic,"",@"SHT_CUDA_INFO"
	.sectionflags	@""
	.align	4


	//----- nvinfo : EIATTR_CUDA_API_VERSION
	.align		4
        /*0000*/ 	.byte	0x04, 0x37
        /*0002*/ 	.short	(.L_132 - .L_131)
.L_131:
        /*0004*/ 	.word	0x00000082


	//----- nvinfo : EIATTR_KPARAM_INFO
	.align		4
.L_132:
        /*0008*/ 	.byte	0x04, 0x17
        /*000a*/ 	.short	(.L_134 - .L_133)
.L_133:
        /*000c*/ 	.word	0x00000000
        /*0010*/ 	.short	0x0006
        /*0012*/ 	.short	0x0028
        /*0014*/ 	.byte	0x00, 0xf0, 0x11, 0x00


	//----- nvinfo : EIATTR_KPARAM_INFO
	.align		4
.L_134:
        /*0018*/ 	.byte	0x04, 0x17
        /*001a*/ 	.short	(.L_136 - .L_135)
.L_135:
        /*001c*/ 	.word	0x00000000
        /*0020*/ 	.short	0x0005
        /*0022*/ 	.short	0x0024
        /*0024*/ 	.byte	0x00, 0xf0, 0x11, 0x00


	//----- nvinfo : EIATTR_KPARAM_INFO
	.align		4
.L_136:
        /*0028*/ 	.byte	0x04, 0x17
        /*002a*/ 	.short	(.L_138 - .L_137)
.L_137:
        /*002c*/ 	.word	0x00000000
        /*0030*/ 	.short	0x0004
        /*0032*/ 	.short	0x0020
        /*0034*/ 	.byte	0x00, 0xf0, 0x11, 0x00


	//----- nvinfo : EIATTR_KPARAM_INFO
	.align		4
.L_138:
        /*0038*/ 	.byte	0x04, 0x17
        /*003a*/ 	.short	(.L_140 - .L_139)
.L_139:
        /*003c*/ 	.word	0x00000000
        /*0040*/ 	.short	0x0003
        /*0042*/ 	.short	0x0018
        /*0044*/ 	.byte	0x00, 0xf5, 0x21, 0x00


	//----- nvinfo : EIATTR_KPARAM_INFO
	.align		4
.L_140:
        /*0048*/ 	.byte	0x04, 0x17
        /*004a*/ 	.short	(.L_142 - .L_141)
.L_141:
        /*004c*/ 	.word	0x00000000
        /*0050*/ 	.short	0x0002
        /*0052*/ 	.short	0x0010
        /*0054*/ 	.byte	0x00, 0xf5, 0x21, 0x00


	//----- nvinfo : EIATTR_KPARAM_INFO
	.align		4
.L_142:
        /*0058*/ 	.byte	0x04, 0x17
        /*005a*/ 	.short	(.L_144 - .L_143)
.L_143:
        /*005c*/ 	.word	0x00000000
        /*0060*/ 	.short	0x0001
        /*0062*/ 	.short	0x0008
        /*0064*/ 	.byte	0x00, 0xf5, 0x21, 0x00


	//----- nvinfo : EIATTR_KPARAM_INFO
	.align		4
.L_144:
        /*0068*/ 	.byte	0x04, 0x17
        /*006a*/ 	.short	(.L_146 - .L_145)
.L_145:
        /*006c*/ 	.word	0x00000000
        /*0070*/ 	.short	0x0000
        /*0072*/ 	.short	0x0000
        /*0074*/ 	.byte	0x00, 0xf5, 0x21, 0x00


	//----- nvinfo : EIATTR_SPARSE_MMA_MASK
	.align		4
.L_146:
        /*0078*/ 	.byte	0x03, 0x50
        /*007a*/ 	.short	0x0000


	//----- nvinfo : EIATTR_MAXREG_COUNT
	.align		4
        /*007c*/ 	.byte	0x03, 0x1b
        /*007e*/ 	.short	0x00ff


	//----- nvinfo : EIATTR_MERCURY_ISA_VERSION
	.align		4
        /*0080*/ 	.byte	0x03, 0x5f
        /*0082*/ 	.short	0x0101


	//----- nvinfo : EIATTR_VRC_CTA_INIT_COUNT
	.align		4
        /*0084*/ 	.byte	0x02, 0x4a
	.zero		1
	.zero		1


	//----- nvinfo : EIATTR_EXIT_INSTR_OFFSETS
	.align		4
        /*0088*/ 	.byte	0x04, 0x1c
        /*008a*/ 	.short	(.L_148 - .L_147)


	//   ....[0]....
.L_147:
        /*008c*/ 	.word	0x00000070


	//   ....[1]....
        /*0090*/ 	.word	0x000000a0


	//   ....[2]....
        /*0094*/ 	.word	0x00000e60


	//----- nvinfo : EIATTR_CRS_STACK_SIZE
	.align		4
.L_148:
        /*0098*/ 	.byte	0x04, 0x1e
        /*009a*/ 	.short	(.L_150 - .L_149)
.L_149:
        /*009c*/ 	.word	0x00000000


	//----- nvinfo : EIATTR_CBANK_PARAM_SIZE
	.align		4
.L_150:
        /*00a0*/ 	.byte	0x03, 0x19
        /*00a2*/ 	.short	0x002c


	//----- nvinfo : EIATTR_PARAM_CBANK
	.align		4
        /*00a4*/ 	.byte	0x04, 0x0a
        /*00a6*/ 	.short	(.L_152 - .L_151)
	.align		4
.L_151:
        /*00a8*/ 	.word	index@(.nv.constant0.propagate_dendritic)
        /*00ac*/ 	.short	0x0380
        /*00ae*/ 	.short	0x002c


	//----- nvinfo : EIATTR_SW_WAR
	.align		4
.L_152:
        /*00b0*/ 	.byte	0x04, 0x36
        /*00b2*/ 	.short	(.L_154 - .L_153)
.L_153:
        /*00b4*/ 	.word	0x00000008
.L_154:


//--------------------- .nv.info.init_reservoir   --------------------------
	.section	.nv.info.init_reservoir,"",@"SHT_CUDA_INFO"
	.sectionflags	@""
	.align	4


	//----- nvinfo : EIATTR_CUDA_API_VERSION
	.align		4
        /*0000*/ 	.byte	0x04, 0x37
        /*0002*/ 	.short	(.L_156 - .L_155)
.L_155:
        /*0004*/ 	.word	0x00000082


	//----- nvinfo : EIATTR_KPARAM_INFO
	.align		4
.L_156:
        /*0008*/ 	.byte	0x04, 0x17
        /*000a*/ 	.short	(.L_158 - .L_157)
.L_157:
        /*000c*/ 	.word	0x00000000
        /*0010*/ 	.short	0x0003
        /*0012*/ 	.short	0x0010
        /*0014*/ 	.byte	0x00, 0xf0, 0x21, 0x00


	//----- nvinfo : EIATTR_KPARAM_INFO
	.align		4
.L_158:
        /*0018*/ 	.byte	0x04, 0x17
        /*001a*/ 	.short	(.L_160 - .L_159)
.L_159:
        /*001c*/ 	.word	0x00000000
        /*0020*/ 	.short	0x0002
        /*0022*/ 	.short	0x000c
        /*0024*/ 	.byte	0x00, 0xf0, 0x11, 0x00


	//----- nvinfo : EIATTR_KPARAM_INFO
	.align		4
.L_160:
        /*0028*/ 	.byte	0x04, 0x17
        /*002a*/ 	.short	(.L_162 - .L_161)
.L_161:
        /*002c*/ 	.word	0x00000000
        /*0030*/ 	.short	0x0001
        /*0032*/ 	.short	0x0008
        /*0034*/ 	.byte	0x00, 0xf0, 0x11, 0x00


	//----- nvinfo : EIATTR_KPARAM_INFO
	.align		4
.L_162:
        /*0038*/ 	.byte	0x04, 0x17
        /*003a*/ 	.short	(.L_164 - .L_163)
.L_163:
        /*003c*/ 	.word	0x00000000
        /*0040*/ 	.short	0x0000
        /*0042*/ 	.short	0x0000
        /*0044*/ 	.byte	0x00, 0xf5, 0x21, 0x00


	//----- nvinfo : EIATTR_SPARSE_MMA_MASK
	.align		4
.L_164:
        /*0048*/ 	.byte	0x03, 0x50
        /*004a*/ 	.short	0x0000


	//----- nvinfo : EIATTR_MAXREG_COUNT
	.align		4
        /*004c*/ 	.byte	0x03, 0x1b
        /*004e*/ 	.short	0x00ff


	//----- nvinfo : EIATTR_MERCURY_ISA_VERSION
	.align		4
        /*0050*/ 	.byte	0x03, 0x5f
        /*0052*/ 	.short	0x0101


	//----- nvinfo : EIATTR_VRC_CTA_INIT_COUNT
	.align		4
        /*0054*/ 	.byte	0x02, 0x4a
	.zero		1
	.zero		1


	//----- nvinfo : EIATTR_EXIT_INSTR_OFFSETS
	.align		4
        /*0058*/ 	.byte	0x04, 0x1c
        /*005a*/ 	.short	(.L_166 - .L_165)


	//   ....[0]....
.L_165:
        /*005c*/ 	.word	0x00000090


	//   ....[1]....
        /*0060*/ 	.word	0x00002810


	//----- nvinfo : EIATTR_CRS_STACK_SIZE
	.align		4
.L_166:
        /*0064*/ 	.byte	0x04, 0x1e
        /*0066*/ 	.short	(.L_168 - .L_167)
.L_167:
        /*0068*/ 	.word	0x00000000


	//----- nvinfo : EIATTR_CBANK_PARAM_SIZE
	.align		4
.L_168:
        /*006c*/ 	.byte	0x03, 0x19
        /*006e*/ 	.short	0x0018


	//----- nvinfo : EIATTR_PARAM_CBANK
	.align		4
        /*0070*/ 	.byte	0x04, 0x0a
        /*0072*/ 	.short	(.L_170 - .L_169)
	.align		4
.L_169:
        /*0074*/ 	.word	index@(.nv.constant0.init_reservoir)
        /*0078*/ 	.short	0x0380
        /*007a*/ 	.short	0x0018


	//----- nvinfo : EIATTR_SW_WAR
	.align		4
.L_170:
        /*007c*/ 	.byte	0x04, 0x36
        /*007e*/ 	.short	(.L_172 - .L_171)
.L_171:
        /*0080*/ 	.word	0x00000008
.L_172:


//--------------------- .nv.callgraph             --------------------------
	.section	.nv.callgraph,"",@"SHT_CUDA_CALLGRAPH"
	.align	4
	.sectionentsize	8
	.align		4
        /*0000*/ 	.word	0x00000000
	.align		4
        /*0004*/ 	.word	0xffffffff
	.align		4
        /*0008*/ 	.word	0x00000000
	.align		4
        /*000c*/ 	.word	0xfffffffe
	.align		4
        /*0010*/ 	.word	0x00000000
	.align		4
        /*0014*/ 	.word	0xfffffffd
	.align		4
        /*0018*/ 	.word	0x00000000
	.align		4
        /*001c*/ 	.word	0xfffffffc


//--------------------- .nv.constant4             --------------------------
	.section	.nv.constant4,"a",@progbits
	.align	8
	.align		8
.nv.constant4:
        /*0000*/ 	.dword	precalc_xorwow_matrix
	.align		8
        /*0008*/ 	.dword	precalc_xorwow_offset_matrix
	.align		8
        /*0010*/ 	.dword	mrg32k3aM1
	.align		8
        /*0018*/ 	.dword	mrg32k3aM2
	.align		8
        /*0020*/ 	.dword	mrg32k3aM1SubSeq
	.align		8
        /*0028*/ 	.dword	mrg32k3aM2SubSeq
	.align		8
        /*0030*/ 	.dword	mrg32k3aM1Seq
	.align		8
        /*0038*/ 	.dword	mrg32k3aM2Seq


//--------------------- .nv.constant3             --------------------------
	.section	.nv.constant3,"a",@progbits
	.align	8
.nv.constant3:
	.type		__cr_lgamma_table,@object
	.size		__cr_lgamma_table,(.L_8 - __cr_lgamma_table)
__cr_lgamma_table:
        /*0000*/ 	.byte	0x00, 0x00, 0x00, 0x00, 0x00, 0x00, 0x00, 0x00, 0x00, 0x00, 0x00, 0x00, 0x00, 0x00, 0x00, 0x00
        /*0010*/ 	.byte	0xef, 0x39, 0xfa, 0xfe, 0x42, 0x2e, 0xe6, 0x3f, 0x02, 0x20, 0x2a, 0xfa, 0x0b, 0xab, 0xfc, 0x3f
        /*0020*/ 	.byte	0xf9, 0x2c, 0x92, 0x7c, 0xa7, 0x6c, 0x09, 0x40, 0xc9, 0x79, 0x44, 0x3c, 0x64, 0x26, 0x13, 0x40
        /*0030*/ 	.byte	0xca, 0x01, 0xcf, 0x3a, 0x27, 0x51, 0x1a, 0x40, 0x30, 0xcc, 0x2d, 0xf3, 0xe1, 0x0c, 0x21, 0x40
        /*0040*/ 	.byte	0x0d, 0xb7, 0xfc, 0x82, 0x8e, 0x35, 0x25, 0x40
.L_8:


//--------------------- .text.compute_metrics_combined --------------------------
	.section	.text.compute_metrics_combined,"ax",@progbits
	.align	128
        .global         compute_metrics_combined
        .type           compute_metrics_combined,@function
        .size           compute_metrics_combined,(.L_x_139 - compute_metrics_combined)
        .other          compute_metrics_combined,@"STO_CUDA_ENTRY STV_DEFAULT"
compute_metrics_combined:
.text.compute_metrics_combined:
[----:B------:R-:W-:Y:S01]  /*0000*/  LDC R1, c[0x0][0x37c] ;  /* 0x0000df00ff017b82 */ /* 0x000fe20000000800 */
[----:B------:R-:W0:Y:S07]  /*0010*/  S2R R3, SR_TID.X ;  /* 0x0000000000037919 */ /* 0x000e2e0000002100 */
[----:B------:R-:W0:Y:S01]  /*0020*/  S2UR UR4, SR_CTAID.X ;  /* 0x00000000000479c3 */ /* 0x000e220000002500 */
[----:B------:R-:W1:Y:S07]  /*0030*/  LDCU UR5, c[0x0][0x398] ;  /* 0x00007300ff0577ac */ /* 0x000e6e0008000800 */
[----:B------:R-:W0:Y:S02]  /*0040*/  LDC R4, c[0x0][0x360] ;  /* 0x0000d800ff047b82 */ /* 0x000e240000000800 */
[----:B0-----:R-:W-:-:S05]  /*0050*/  IMAD R4, R4, UR4, R3 ;  /* 0x0000000404047c24 */ /* 0x001fca000f8e0203 */
[----:B-1----:R-:W-:-:S13]  /*0060*/  ISETP.GE.AND P0, PT, R4, UR5, PT ;  /* 0x0000000504007c0c */ /* 0x002fda000bf06270 */
[----:B------:R-:W-:Y:S05]  /*0070*/  @P0 EXIT ;  /* 0x000000000000094d */ /* 0x000fea0003800000 */
[----:B------:R-:W0:Y:S01]  /*0080*/  LDCU UR12, c[0x0][0x39c] ;  /* 0x00007380ff0c77ac */ /* 0x000e220008000800 */
[----:B------:R-:W-:Y:S01]  /*0090*/  HFMA2 R7, -RZ, RZ, 0, 0 ;  /* 0x00000000ff077431 */ /* 0x000fe200000001ff */
[----:B------:R-:W-:Y:S01]  /*00a0*/  MOV R5, RZ ;  /* 0x000000ff00057202 */ /* 0x000fe20000000f00 */
[----:B------:R-:W1:Y:S01]  /*00b0*/  LDCU.64 UR10, c[0x0][0x358] ;  /* 0x00006b00ff0a77ac */ /* 0x000e620008000a00 */
[----:B0-----:R-:W-:-:S09]  /*00c0*/  UISETP.GE.AND UP0, UPT, UR12, 0x1, UPT ;  /* 0x000000010c00788c */ /* 0x001fd2000bf06270 */
[----:B-1----:R-:W-:Y:S05]  /*00d0*/  BRA.U !UP0, `(.L_x_0) ;  /* 0x0000000908207547 */ /* 0x002fea000b800000 */
[----:B------:R-:W-:Y:S02]  /*00e0*/  UISETP.GE.U32.AND UP1, UPT, UR12, 0x10, UPT ;  /* 0x000000100c00788c */ /* 0x000fe4000bf26070 */
[----:B------:R-:W-:Y:S01]  /*00f0*/  IMAD R0, R4, UR12, RZ ;  /* 0x0000000c04007c24 */ /* 0x000fe2000f8e02ff */
[----:B------:R-:W-:Y:S01]  /*0100*/  ULOP3.LUT UR8, UR12, 0xf, URZ, 0xc0, !UPT ;  /* 0x0000000f0c087892 */ /* 0x000fe2000f8ec0ff */
[----:B------:R-:W-:Y:S01]  /*0110*/  MOV R5, RZ ;  /* 0x000000ff00057202 */ /* 0x000fe20000000f00 */
[----:B------:R-:W-:Y:S01]  /*0120*/  UMOV UR4, URZ ;  /* 0x000000ff00047c82 */ /* 0x000fe20008000000 */
[----:B------:R-:W-:Y:S01]  /*0130*/  MOV R7, RZ ;  /* 0x000000ff00077202 */ /* 0x000fe20000000f00 */
[----:B------:R-:W-:Y:S02]  /*0140*/  UISETP.NE.AND UP0, UPT, UR8, URZ, UPT ;  /* 0x000000ff0800728c */ /* 0x000fe4000bf05270 */
[----:B------:R-:W-:Y:S09]  /*0150*/  BRA.U !UP1, `(.L_x_1) ;  /* 0x0000000109f87547 */ /* 0x000ff2000b800000 */
[----:B------:R-:W0:Y:S01]  /*0160*/  LDCU.64 UR6, c[0x0][0x380] ;  /* 0x00007000ff0677ac */ /* 0x000e220008000a00 */
[----:B------:R-:W-:Y:S01]  /*0170*/  HFMA2 R5, -RZ, RZ, 0, 0 ;  /* 0x00000000ff057431 */ /* 0x000fe200000001ff */
[----:B------:R-:W-:Y:S01]  /*0180*/  MOV R6, R0 ;  /* 0x0000000000067202 */ /* 0x000fe20000000f00 */
[----:B------:R-:W-:-:S04]  /*0190*/  ULOP3.LUT UR4, UR12, 0x7ffffff0, URZ, 0xc0, !UPT ;  /* 0x7ffffff00c047892 */ /* 0x000fc8000f8ec0ff */
[----:B------:R-:W-:Y:S02]  /*01a0*/  UIADD3 UR9, UPT, UPT, -UR4, URZ, URZ ;  /* 0x000000ff04097290 */ /* 0x000fe4000fffe1ff */
[----:B0-----:R-:W-:-:S04]  /*01b0*/  UIADD3 UR5, UP1, UPT, UR6, 0x20, URZ ;  /* 0x0000002006057890 */ /* 0x001fc8000ff3e0ff */
[----:B------:R-:W-:-:S12]  /*01c0*/  UIADD3.X UR6, UPT, UPT, URZ, UR7, URZ, UP1, !UPT ;  /* 0x00000007ff067290 */ /* 0x000fd80008ffe4ff */
.L_x_2:
[----:B------:R-:W-:Y:S02]  /*01d0*/  MOV R2, UR5 ;  /* 0x0000000500027c02 */ /* 0x000fe40008000f00 */
[----:B------:R-:W-:-:S03]  /*01e0*/  MOV R3, UR6 ;  /* 0x0000000600037c02 */ /* 0x000fc60008000f00 */
[----:B------:R-:W-:-:S05]  /*01f0*/  IMAD.WIDE R2, R6, 0x4, R2 ;  /* 0x0000000406027825 */ /* 0x000fca00078e0202 */
[----:B------:R-:W2:Y:S04]  /*0200*/  LDG.E.CONSTANT R22, desc[UR10][R2.64+-0x20] ;  /* 0xffffe00a02167981 */ /* 0x000ea8000c1e9900 */
[----:B------:R-:W3:Y:S04]  /*0210*/  LDG.E.CONSTANT R24, desc[UR10][R2.64+-0x1c] ;  /* 0xffffe40a02187981 */ /* 0x000ee8000c1e9900 */
[----:B------:R-:W4:Y:S04]  /*0220*/  LDG.E.CONSTANT R26, desc[UR10][R2.64+-0x18] ;  /* 0xffffe80a021a7981 */ /* 0x000f28000c1e9900 */
[----:B------:R-:W5:Y:S04]  /*0230*/  LDG.E.CONSTANT R19, desc[UR10][R2.64+-0x14] ;  /* 0xffffec0a02137981 */ /* 0x000f68000c1e9900 */
        /* <DEDUP_REMOVED lines=11> */
[----:B------:R0:W5:Y:S01]  /*02f0*/  LDG.E.CONSTANT R20, desc[UR10][R2.64+0x1c] ;  /* 0x00001c0a02147981 */ /* 0x000162000c1e9900 */
[----:B------:R-:W-:Y:S01]  /*0300*/  UIADD3 UR9, UPT, UPT, UR9, 0x10, URZ ;  /* 0x0000001009097890 */ /* 0x000fe2000fffe0ff */
[----:B------:R-:W-:-:S03]  /*0310*/  IADD3 R6, PT, PT, R6, 0x10, RZ ;  /* 0x0000001006067810 */ /* 0x000fc60007ffe0ff */
[----:B------:R-:W-:Y:S01]  /*0320*/  UISETP.NE.AND UP1, UPT, UR9, URZ, UPT ;  /* 0x000000ff0900728c */ /* 0x000fe2000bf25270 */
[C---:B--2---:R-:W-:Y:S01]  /*0330*/  FADD R7, R22.reuse, R7 ;  /* 0x0000000716077221 */ /* 0x044fe20000000000 */
[----:B------:R-:W-:-:S03]  /*0340*/  FFMA R5, R22, R22, R5 ;  /* 0x0000001616057223 */ /* 0x000fc60000000005 */
[----:B---3--:R-:W-:Y:S01]  /*0350*/  FADD R7, R7, R24 ;  /* 0x0000001807077221 */ /* 0x008fe20000000000 */
[----:B------:R-:W-:-:S03]  /*0360*/  FFMA R5, R24, R24, R5 ;  /* 0x0000001818057223 */ /* 0x000fc60000000005 */
[----:B----4-:R-:W-:Y:S01]  /*0370*/  FADD R22, R7, R26 ;  /* 0x0000001a07167221 */ /* 0x010fe20000000000 */
[----:B------:R-:W-:-:S03]  /*0380*/  FFMA R26, R26, R26, R5 ;  /* 0x0000001a1a1a7223 */ /* 0x000fc60000000005 */
[----:B-----5:R-:W-:Y:S01]  /*0390*/  FADD R5, R22, R19 ;  /* 0x0000001316057221 */ /* 0x020fe20000000000 */
[----:B------:R-:W-:-:S03]  /*03a0*/  FFMA R19, R19, R19, R26 ;  /* 0x0000001313137223 */ /* 0x000fc6000000001a */
[----:B------:R-:W-:Y:S01]  /*03b0*/  FADD R22, R5, R18 ;  /* 0x0000001205167221 */ /* 0x000fe20000000000 */
[----:B------:R-:W-:-:S03]  /*03c0*/  FFMA R18, R18, R18, R19 ;  /* 0x0000001212127223 */ /* 0x000fc60000000013 */
[----:B0-----:R-:W-:Y:S01]  /*03d0*/  FADD R3, R22, R17 ;  /* 0x0000001116037221 */ /* 0x001fe20000000000 */
[----:B------:R-:W-:-:S03]  /*03e0*/  FFMA R17, R17, R17, R18 ;  /* 0x0000001111117223 */ /* 0x000fc60000000012 */
[----:B------:R-:W-:Y:S01]  /*03f0*/  FADD R2, R3, R16 ;  /* 0x0000001003027221 */ /* 0x000fe20000000000 */
        /* <DEDUP_REMOVED lines=18> */
[----:B------:R-:W-:Y:S01]  /*0520*/  FFMA R5, R20, R20, R9 ;  /* 0x0000001414057223 */ /* 0x000fe20000000009 */
[----:B------:R-:W-:Y:S06]  /*0530*/  BRA.U UP1, `(.L_x_2) ;  /* 0xfffffffd01247547 */ /* 0x000fec000b83ffff */
.L_x_1:
[----:B------:R-:W-:Y:S05]  /*0540*/  BRA.U !UP0, `(.L_x_0) ;  /* 0x0000000508047547 */ /* 0x000fea000b800000 */
[----:B------:R-:W-:Y:S02]  /*0550*/  UISETP.GE.U32.AND UP0, UPT, UR8, 0x8, UPT ;  /* 0x000000080800788c */ /* 0x000fe4000bf06070 */
[----:B------:R-:W-:-:S04]  /*0560*/  ULOP3.LUT UR6, UR12, 0x7, URZ, 0xc0, !UPT ;  /* 0x000000070c067892 */ /* 0x000fc8000f8ec0ff */
[----:B------:R-:W-:-:S03]  /*0570*/  UISETP.NE.AND UP1, UPT, UR6, URZ, UPT ;  /* 0x000000ff0600728c */ /* 0x000fc6000bf25270 */
[----:B------:R-:W-:Y:S08]  /*0580*/  BRA.U !UP0, `(.L_x_3) ;  /* 0x0000000108707547 */ /* 0x000ff0000b800000 */
[----:B------:R-:W0:Y:S01]  /*0590*/  LDC.64 R2, c[0x0][0x380] ;  /* 0x0000e000ff027b82 */ /* 0x000e220000000a00 */
[----:B------:R-:W-:-:S05]  /*05a0*/  IADD3 R9, PT, PT, R0, UR4, RZ ;  /* 0x0000000400097c10 */ /* 0x000fca000fffe0ff */
[----:B0-----:R-:W-:-:S05]  /*05b0*/  IMAD.WIDE R2, R9, 0x4, R2 ;  /* 0x0000000409027825 */ /* 0x001fca00078e0202 */
[----:B------:R-:W2:Y:S04]  /*05c0*/  LDG.E.CONSTANT R6, desc[UR10][R2.64] ;  /* 0x0000000a02067981 */ /* 0x000ea8000c1e9900 */
[----:B------:R-:W3:Y:S04]  /*05d0*/  LDG.E.CONSTANT R8, desc[UR10][R2.64+0x4] ;  /* 0x0000040a02087981 */ /* 0x000ee8000c1e9900 */
[----:B------:R-:W4:Y:S04]  /*05e0*/  LDG.E.CONSTANT R10, desc[UR10][R2.64+0x8] ;  /* 0x0000080a020a7981 */ /* 0x000f28000c1e9900 */
[----:B------:R-:W5:Y:S04]  /*05f0*/  LDG.E.CONSTANT R12, desc[UR10][R2.64+0xc] ;  /* 0x00000c0a020c7981 */ /* 0x000f68000c1e9900 */
[----:B------:R-:W5:Y:S04]  /*0600*/  LDG.E.CONSTANT R14, desc[UR10][R2.64+0x10] ;  /* 0x0000100a020e7981 */ /* 0x000f68000c1e9900 */
[----:B------:R-:W5:Y:S04]  /*0610*/  LDG.E.CONSTANT R16, desc[UR10][R2.64+0x14] ;  /* 0x0000140a02107981 */ /* 0x000f68000c1e9900 */
[----:B------:R-:W5:Y:S04]  /*0620*/  LDG.E.CONSTANT R18, desc[UR10][R2.64+0x18] ;  /* 0x0000180a02127981 */ /* 0x000f68000c1e9900 */
[----:B------:R-:W5:Y:S01]  /*0630*/  LDG.E.CONSTANT R20, desc[UR10][R2.64+0x1c] ;  /* 0x00001c0a02147981 */ /* 0x000f62000c1e9900 */
[----:B------:R-:W-:Y:S01]  /*0640*/  UIADD3 UR4, UPT, UPT, UR4, 0x8, URZ ;  /* 0x0000000804047890 */ /* 0x000fe2000fffe0ff */
[----:B--2---:R-:W-:Y:S01]  /*0650*/  FADD R7, R7, R6 ;  /* 0x0000000607077221 */ /* 0x004fe20000000000 */
        /* <DEDUP_REMOVED lines=14> */
[----:B------:R-:W-:-:S07]  /*0740*/  FFMA R5, R20, R20, R5 ;  /* 0x0000001414057223 */ /* 0x000fce0000000005 */
.L_x_3:
        /* <DEDUP_REMOVED lines=20> */
[----:B------:R-:W-:-:S07]  /*0890*/  FFMA R5, R12, R12, R5 ;  /* 0x0000000c0c057223 */ /* 0x000fce0000000005 */
.L_x_4:
[----:B------:R-:W-:Y:S05]  /*08a0*/  BRA.U !UP1, `(.L_x_0) ;  /* 0x00000001092c7547 */ /* 0x000fea000b800000 */
[----:B------:R-:W0:Y:S01]  /*08b0*/  LDC.64 R8, c[0x0][0x380] ;  /* 0x0000e000ff087b82 */ /* 0x000e220000000a00 */
[----:B------:R-:W-:Y:S01]  /*08c0*/  IADD3 R11, PT, PT, R0, UR4, RZ ;  /* 0x00000004000b7c10 */ /* 0x000fe2000fffe0ff */
[----:B------:R-:W-:-:S12]  /*08d0*/  UIADD3 UR5, UPT, UPT, -UR5, URZ, URZ ;  /* 0x000000ff05057290 */ /* 0x000fd8000fffe1ff */
.L_x_5:
[----:B0-----:R-:W-:-:S06]  /*08e0*/  IMAD.WIDE R2, R11, 0x4, R8 ;  /* 0x000000040b027825 */ /* 0x001fcc00078e0208 */
[----:B------:R-:W2:Y:S01]  /*08f0*/  LDG.E.CONSTANT R2, desc[UR10][R2.64] ;  /* 0x0000000a02027981 */ /* 0x000ea2000c1e9900 */
[----:B------:R-:W-:Y:S01]  /*0900*/  UIADD3 UR5, UPT, UPT, UR5, 0x1, URZ ;  /* 0x0000000105057890 */ /* 0x000fe2000fffe0ff */
[----:B------:R-:W-:-:S03]  /*0910*/  IADD3 R11, PT, PT, R11, 0x1, RZ ;  /* 0x000000010b0b7810 */ /* 0x000fc60007ffe0ff */
[----:B------:R-:W-:Y:S01]  /*0920*/  UISETP.NE.AND UP0, UPT, UR5, URZ, UPT ;  /* 0x000000ff0500728c */ /* 0x000fe2000bf05270 */
[C---:B--2---:R-:W-:Y:S01]  /*0930*/  FADD R7, R2.reuse, R7 ;  /* 0x0000000702077221 */ /* 0x044fe20000000000 */
[----:B------:R-:W-:-:S07]  /*0940*/  FFMA R5, R2, R2, R5 ;  /* 0x0000000202057223 */ /* 0x000fce0000000005 */
[----:B------:R-:W-:Y:S05]  /*0950*/  BRA.U UP0, `(.L_x_5) ;  /* 0xfffffffd00e07547 */ /* 0x000fea000b83ffff */
.L_x_0:
[----:B------:R-:W-:Y:S01]  /*0960*/  I2FP.F32.S32 R3, UR12 ;  /* 0x0000000c00037c45 */ /* 0x000fe20008201400 */
[----:B------:R-:W-:Y:S03]  /*0970*/  BSSY.RECONVERGENT B0, `(.L_x_6) ;  /* 0x000000d000007945 */ /* 0x000fe60003800200 */
[----:B------:R-:W0:Y:S08]  /*0980*/  MUFU.RCP R0, R3 ;  /* 0x0000000300007308 */ /* 0x000e300000001000 */
[----:B------:R-:W1:Y:S01]  /*0990*/  FCHK P0, R7, R3 ;  /* 0x0000000307007302 */ /* 0x000e620000000000 */
[----:B0-----:R-:W-:-:S04]  /*09a0*/  FFMA R9, -R3, R0, 1 ;  /* 0x3f80000003097423 */ /* 0x001fc80000000100 */
[----:B------:R-:W-:-:S04]  /*09b0*/  FFMA R0, R0, R9, R0 ;  /* 0x0000000900007223 */ /* 0x000fc80000000000 */
[----:B------:R-:W-:-:S04]  /*09c0*/  FFMA R2, R0, R7, RZ ;  /* 0x0000000700027223 */ /* 0x000fc800000000ff */
[----:B------:R-:W-:-:S04]  /*09d0*/  FFMA R9, -R3, R2, R7 ;  /* 0x0000000203097223 */ /* 0x000fc80000000107 */
[----:B------:R-:W-:Y:S01]  /*09e0*/  FFMA R2, R0, R9, R2 ;  /* 0x0000000900027223 */ /* 0x000fe20000000002 */
[----:B-1----:R-:W-:Y:S06]  /*09f0*/  @!P0 BRA `(.L_x_7) ;  /* 0x0000000000108947 */ /* 0x002fec0003800000 */
[----:B------:R-:W-:Y:S02]  /*0a00*/  MOV R0, R7 ;  /* 0x0000000700007202 */ /* 0x000fe40000000f00 */
[----:B------:R-:W-:-:S07]  /*0a10*/  MOV R6, 0xa30 ;  /* 0x00000a3000067802 */ /* 0x000fce0000000f00 */
[----:B------:R-:W-:Y:S05]  /*0a20*/  CALL.REL.NOINC `($__internal_1_$__cuda_sm3x_div_rn_noftz_f32_slowpath) ;  /* 0x00000004004c7944 */ /* 0x000fea0003c00000 */
[----:B------:R-:W-:-:S07]  /*0a30*/  MOV R2, R0 ;  /* 0x0000000000027202 */ /* 0x000fce0000000f00 */
.L_x_7:
[----:B------:R-:W-:Y:S05]  /*0a40*/  BSYNC.RECONVERGENT B0 ;  /* 0x0000000000007941 */ /* 0x000fea0003800200 */
.L_x_6:
[----:B------:R-:W0:Y:S01]  /*0a50*/  MUFU.RCP R0, R3 ;  /* 0x0000000300007308 */ /* 0x000e220000001000 */
[----:B------:R-:W-:Y:S07]  /*0a60*/  BSSY.RECONVERGENT B0, `(.L_x_8) ;  /* 0x000000c000007945 */ /* 0x000fee0003800200 */
        /* <DEDUP_REMOVED lines=11> */
.L_x_9:
[----:B------:R-:W-:Y:S05]  /*0b20*/  BSYNC.RECONVERGENT B0 ;  /* 0x0000000000007941 */ /* 0x000fea0003800200 */
.L_x_8:
[C---:B------:R-:W-:Y:S01]  /*0b30*/  FMUL R0, |R2|.reuse, 2.8853900432586669922 ;  /* 0x4038aa3b02007820 */ /* 0x040fe20000400200 */
[----:B------:R-:W-:Y:S01]  /*0b40*/  MOV R10, 0x3c80f082 ;  /* 0x3c80f082000a7802 */ /* 0x000fe20000000f00 */
[----:B------:R-:W-:Y:S02]  /*0b50*/  HFMA2 R12, -RZ, RZ, 1.875, 0 ;  /* 0x3f800000ff0c7431 */ /* 0x000fe400000001ff */
[C---:B------:R-:W-:Y:S01]  /*0b60*/  FMUL R3, R2.reuse, R2 ;  /* 0x0000000202037220 */ /* 0x040fe20000400000 */
[----:B------:R-:W0:Y:S01]  /*0b70*/  LDC.64 R6, c[0x0][0x388] ;  /* 0x0000e200ff067b82 */ /* 0x000e220000000a00 */
[C---:B------:R-:W-:Y:S01]  /*0b80*/  FSETP.GE.AND P1, PT, |R2|.reuse, 0.60000002384185791016, PT ;  /* 0x3f19999a0200780b */ /* 0x040fe20003f26200 */
[----:B------:R-:W1:Y:S01]  /*0b90*/  MUFU.EX2 R0, R0 ;  /* 0x0000000000007308 */ /* 0x000e620000000800 */
[C---:B------:R-:W-:Y:S01]  /*0ba0*/  FFMA R10, R3.reuse, R10, -0.052303962409496307373 ;  /* 0xbd563cae030a7423 */ /* 0x040fe2000000000a */
[----:B------:R-:W-:Y:S01]  /*0bb0*/  FSETP.GE.AND P0, PT, |R2|, 9.010913848876953125, PT ;  /* 0x41102cb40200780b */ /* 0x000fe20003f06200 */
[C---:B------:R-:W-:Y:S01]  /*0bc0*/  FADD R8, -R3.reuse, R8 ;  /* 0x0000000803087221 */ /* 0x040fe20000000100 */
[----:B------:R-:W-:Y:S01]  /*0bd0*/  BSSY.RECONVERGENT B0, `(.L_x_10) ;  /* 0x000001a000007945 */ /* 0x000fe20003800200 */
[----:B-1----:R-:W-:Y:S01]  /*0be0*/  FADD R5, R0, 1 ;  /* 0x3f80000000057421 */ /* 0x002fe20000000000 */
[----:B------:R-:W-:-:S04]  /*0bf0*/  FFMA R0, R3, R10, 0.1331529766321182251 ;  /* 0x3e08594103007423 */ /* 0x000fc8000000000a */
[----:B------:R-:W-:Y:S01]  /*0c00*/  FFMA R0, R3, R0, -0.33332768082618713379 ;  /* 0xbeaaa9ed03007423 */ /* 0x000fe20000000000 */
[----:B------:R-:W1:Y:S01]  /*0c10*/  MUFU.RCP R5, R5 ;  /* 0x0000000500057308 */ /* 0x000e620000001000 */
[----:B0-----:R-:W-:-:S04]  /*0c20*/  IMAD.WIDE R6, R4, 0x4, R6 ;  /* 0x0000000404067825 */ /* 0x001fc800078e0206 */
[----:B-1----:R-:W-:Y:S01]  /*0c30*/  FFMA R9, R5, -2, R12 ;  /* 0xc000000005097823 */ /* 0x002fe2000000000c */
[----:B------:R-:W-:Y:S01]  /*0c40*/  FFMA R5, R3, R0, RZ ;  /* 0x0000000003057223 */ /* 0x000fe200000000ff */
[----:B------:R-:W-:-:S03]  /*0c50*/  FMNMX R3, RZ, R8, !PT ;  /* 0x00000008ff037209 */ /* 0x000fc60007800000 */
[----:B------:R-:W-:Y:S02]  /*0c60*/  FSEL R9, R9, 1, !P0 ;  /* 0x3f80000009097808 */ /* 0x000fe40004000000 */
[----:B------:R-:W-:Y:S02]  /*0c70*/  IADD3 R0, PT, PT, R3, -0xd000000, RZ ;  /* 0xf300000003007810 */ /* 0x000fe40007ffe0ff */
[--C-:B------:R-:W-:Y:S01]  /*0c80*/  LOP3.LUT R9, R9, 0x80000000, R2.reuse, 0xb8, !PT ;  /* 0x8000000009097812 */ /* 0x100fe200078eb802 */
[----:B------:R-:W-:Y:S01]  /*0c90*/  @!P1 FFMA R9, R5, R2, R2 ;  /* 0x0000000205099223 */ /* 0x000fe20000000002 */
[----:B------:R-:W-:Y:S01]  /*0ca0*/  ISETP.GT.U32.AND P0, PT, R0, 0x727fffff, PT ;  /* 0x727fffff0000780c */ /* 0x000fe20003f04070 */
[----:B------:R0:W1:Y:S02]  /*0cb0*/  MUFU.RSQ R2, R3 ;  /* 0x0000000300027308 */ /* 0x0000640000001400 */
[----:B------:R-:W-:-:S04]  /*0cc0*/  FADD R9, R9, 1 ;  /* 0x3f80000009097421 */ /* 0x000fc80000000000 */
[----:B------:R-:W-:-:S05]  /*0cd0*/  FMUL R9, R9, 0.5 ;  /* 0x3f00000009097820 */ /* 0x000fca0000400000 */
[----:B------:R0:W-:Y:S01]  /*0ce0*/  STG.E desc[UR10][R6.64], R9 ;  /* 0x0000000906007986 */ /* 0x0001e2000c10190a */
[----:B------:R-:W-:Y:S05]  /*0cf0*/  @!P0 BRA `(.L_x_11) ;  /* 0x00000000000c8947 */ /* 0x000fea0003800000 */
[----:B------:R-:W-:-:S07]  /*0d00*/  MOV R8, 0xd20 ;  /* 0x00000d2000087802 */ /* 0x000fce0000000f00 */
[----:B01----:R-:W-:Y:S05]  /*0d10*/  CALL.REL.NOINC `($__internal_0_$__cuda_sm20_sqrt_rn_f32_slowpath) ;  /* 0x0000000000307944 */ /* 0x003fea0003c00000 */
[----:B------:R-:W-:Y:S05]  /*0d20*/  BRA `(.L_x_12) ;  /* 0x0000000000107947 */ /* 0x000fea0003800000 */
.L_x_11:
[----:B-1----:R-:W-:Y:S01]  /*0d30*/  FMUL.FTZ R0, R3, R2 ;  /* 0x0000000203007220 */ /* 0x002fe20000410000 */
[----:B------:R-:W-:-:S03]  /*0d40*/  FMUL.FTZ R2, R2, 0.5 ;  /* 0x3f00000002027820 */ /* 0x000fc60000410000 */
[----:B0-----:R-:W-:-:S04]  /*0d50*/  FFMA R3, -R0, R0, R3 ;  /* 0x0000000000037223 */ /* 0x001fc80000000103 */
[----:B------:R-:W-:-:S07]  /*0d60*/  FFMA R0, R3, R2, R0 ;  /* 0x0000000203007223 */ /* 0x000fce0000000000 */
.L_x_12:
[----:B------:R-:W-:Y:S05]  /*0d70*/  BSYNC.RECONVERGENT B0 ;  /* 0x0000000000007941 */ /* 0x000fea0003800200 */
.L_x_10:
[----:B------:R-:W0:Y:S01]  /*0d80*/  LDC.64 R2, c[0x0][0x390] ;  /* 0x0000e400ff027b82 */ /* 0x000e220000000a00 */
[----:B------:R-:W-:Y:S01]  /*0d90*/  FADD R0, R0, R0 ;  /* 0x0000000000007221 */ /* 0x000fe20000000000 */
[----:B0-----:R-:W-:-:S04]  /*0da0*/  IMAD.WIDE R4, R4, 0x4, R2 ;  /* 0x0000000404047825 */ /* 0x001fc800078e0202 */
[----:B------:R-:W-:-:S05]  /*0db0*/  FMNMX R3, R0, 1, PT ;  /* 0x3f80000000037809 */ /* 0x000fca0003800000 */
[----:B------:R-:W-:Y:S01]  /*0dc0*/  STG.E desc[UR10][R4.64], R3 ;  /* 0x0000000304007986 */ /* 0x000fe2000c10190a */
[----:B------:R-:W-:Y:S05]  /*0dd0*/  EXIT ;  /* 0x000000000000794d */ /* 0x000fea0003800000 */
        .weak           $__internal_0_$__cuda_sm20_sqrt_rn_f32_slowpath
        .type           $__internal_0_$__cuda_sm20_sqrt_rn_f32_slowpath,@function
        .size           $__internal_0_$__cuda_sm20_sqrt_rn_f32_slowpath,($__internal_1_$__cuda_sm3x_div_rn_noftz_f32_slowpath - $__internal_0_$__cuda_sm20_sqrt_rn_f32_slowpath)
$__internal_0_$__cuda_sm20_sqrt_rn_f32_slowpath:
[----:B------:R-:W-:-:S13]  /*0de0*/  LOP3.LUT P0, RZ, R3, 0x7fffffff, RZ, 0xc0, !PT ;  /* 0x7fffffff03ff7812 */ /* 0x000fda000780c0ff */
[----:B------:R-:W-:Y:S01]  /*0df0*/  @!P0 MOV R2, R3 ;  /* 0x0000000300028202 */ /* 0x000fe20000000f00 */
[----:B------:R-:W-:Y:S06]  /*0e00*/  @!P0 BRA `(.L_x_13) ;  /* 0x0000000000448947 */ /* 0x000fec0003800000 */
[----:B------:R-:W-:Y:S02]  /*0e10*/  FSETP.GEU.FTZ.AND P0, PT, R3, RZ, PT ;  /* 0x000000ff0300720b */ /* 0x000fe40003f1e000 */
[----:B------:R-:W-:-:S11]  /*0e20*/  MOV R0, R3 ;  /* 0x0000000300007202 */ /* 0x000fd60000000f00 */
[----:B------:R-:W-:Y:S01]  /*0e30*/  @!P0 MOV R2, 0x7fffffff ;  /* 0x7fffffff00028802 */ /* 0x000fe20000000f00 */
[----:B------:R-:W-:Y:S06]  /*0e40*/  @!P0 BRA `(.L_x_13) ;  /* 0x0000000000348947 */ /* 0x000fec0003800000 */
[----:B------:R-:W-:-:S13]  /*0e50*/  FSETP.GTU.FTZ.AND P0, PT, |R0|, +INF , PT ;  /* 0x7f8000000000780b */ /* 0x000fda0003f1c200 */
[----:B------:R-:W-:Y:S01]  /*0e60*/  @P0 FADD.FTZ R2, R0, 1 ;  /* 0x3f80000000020421 */ /* 0x000fe20000010000 */
[----:B------:R-:W-:Y:S06]  /*0e70*/  @P0 BRA `(.L_x_13) ;  /* 0x0000000000280947 */ /* 0x000fec0003800000 */
[----:B------:R-:W-:-:S13]  /*0e80*/  FSETP.NEU.FTZ.AND P0, PT, |R0|, +INF , PT ;  /* 0x7f8000000000780b */ /* 0x000fda0003f1d200 */
[----:B------:R-:W-:-:S04]  /*0e90*/  @P0 FFMA R3, R0, 1.84467440737095516160e+19, RZ ;  /* 0x5f80000000030823 */ /* 0x000fc800000000ff */
[----:B------:R-:W0:Y:S02]  /*0ea0*/  @P0 MUFU.RSQ R2, R3 ;  /* 0x0000000300020308 */ /* 0x000e240000001400 */
[----:B0-----:R-:W-:Y:S01]  /*0eb0*/  @P0 FMUL.FTZ R6, R3, R2 ;  /* 0x0000000203060220 */ /* 0x001fe20000410000 */
[----:B------:R-:W-:Y:S01]  /*0ec0*/  @P0 FMUL.FTZ R7, R2, 0.5 ;  /* 0x3f00000002070820 */ /* 0x000fe20000410000 */
[----:B------:R-:W-:Y:S02]  /*0ed0*/  @!P0 MOV R2, R0 ;  /* 0x0000000000028202 */ /* 0x000fe40000000f00 */
[----:B------:R-:W-:-:S04]  /*0ee0*/  @P0 FADD.FTZ R5, -R6, -RZ ;  /* 0x800000ff06050221 */ /* 0x000fc80000010100 */
[----:B------:R-:W-:-:S04]  /*0ef0*/  @P0 FFMA R5, R6, R5, R3 ;  /* 0x0000000506050223 */ /* 0x000fc80000000003 */
[----:B------:R-:W-:-:S04]  /*0f00*/  @P0 FFMA R5, R5, R7, R6 ;  /* 0x0000000705050223 */ /* 0x000fc80000000006 */
[----:B------:R-:W-:-:S07]  /*0f10*/  @P0 FMUL.FTZ R2, R5, 2.3283064365386962891e-10 ;  /* 0x2f80000005020820 */ /* 0x000fce0000410000 */
.L_x_13:
[----:B------:R-:W-:Y:S01]  /*0f20*/  HFMA2 R3, -RZ, RZ, 0, 0 ;  /* 0x00000000ff037431 */ /* 0x000fe200000001ff */
[----:B------:R-:W-:Y:S02]  /*0f30*/  MOV R0, R2 ;  /* 0x0000000200007202 */ /* 0x000fe40000000f00 */
[----:B------:R-:W-:-:S04]  /*0f40*/  MOV R2, R8 ;  /* 0x0000000800027202 */ /* 0x000fc80000000f00 */
[----:B------:R-:W-:Y:S05]  /*0f50*/  RET.REL.NODEC R2 `(compute_metrics_combined) ;  /* 0xfffffff002287950 */ /* 0x000fea0003c3ffff */
        .weak           $__internal_1_$__cuda_sm3x_div_rn_noftz_f32_slowpath
        .type           $__internal_1_$__cuda_sm3x_div_rn_noftz_f32_slowpath,@function
        .size           $__internal_1_$__cuda_sm3x_div_rn_noftz_f32_slowpath,(.L_x_139 - $__internal_1_$__cuda_sm3x_div_rn_noftz_f32_slowpath)
$__internal_1_$__cuda_sm3x_div_rn_noftz_f32_slowpath:
[----:B------:R-:W-:Y:S01]  /*0f60*/  SHF.R.U32.HI R8, RZ, 0x17, R3 ;  /* 0x00000017ff087819 */ /* 0x000fe20000011603 */
[----:B------:R-:W-:Y:S01]  /*0f70*/  BSSY.RECONVERGENT B1, `(.L_x_14) ;  /* 0x0000063000017945 */ /* 0x000fe20003800200 */
[----:B------:R-:W-:Y:S02]  /*0f80*/  SHF.R.U32.HI R7, RZ, 0x17, R0 ;  /* 0x00000017ff077819 */ /* 0x000fe40000011600 */
[----:B------:R-:W-:Y:S02]  /*0f90*/  LOP3.LUT R14, R8, 0xff, RZ, 0xc0, !PT ;  /* 0x000000ff080e7812 */ /* 0x000fe400078ec0ff */
[----:B------:R-:W-:Y:S02]  /*0fa0*/  LOP3.LUT R12, R7, 0xff, RZ, 0xc0, !PT ;  /* 0x000000ff070c7812 */ /* 0x000fe400078ec0ff */
[----:B------:R-:W-:Y:S02]  /*0fb0*/  IADD3 R10, PT, PT, R14, -0x1, RZ ;  /* 0xffffffff0e0a7810 */ /* 0x000fe40007ffe0ff */
[----:B------:R-:W-:-:S02]  /*0fc0*/  IADD3 R9, PT, PT, R12, -0x1, RZ ;  /* 0xffffffff0c097810 */ /* 0x000fc40007ffe0ff */
[----:B------:R-:W-:Y:S02]  /*0fd0*/  ISETP.GT.U32.AND P0, PT, R10, 0xfd, PT ;  /* 0x000000fd0a00780c */ /* 0x000fe40003f04070 */
[----:B------:R-:W-:Y:S02]  /*0fe0*/  MOV R7, R3 ;  /* 0x0000000300077202 */ /* 0x000fe40000000f00 */
[----:B------:R-:W-:-:S13]  /*0ff0*/  ISETP.GT.U32.OR P0, PT, R9, 0xfd, P0 ;  /* 0x000000fd0900780c */ /* 0x000fda0000704470 */
[----:B------:R-:W-:Y:S01]  /*1000*/  @!P0 MOV R8, RZ ;  /* 0x000000ff00088202 */ /* 0x000fe20000000f00 */
[----:B------:R-:W-:Y:S06]  /*1010*/  @!P0 BRA `(.L_x_15) ;  /* 0x00000000005c8947 */ /* 0x000fec0003800000 */
[----:B------:R-:W-:Y:S02]  /*1020*/  FSETP.GTU.FTZ.AND P0, PT, |R0|, +INF , PT ;  /* 0x7f8000000000780b */ /* 0x000fe40003f1c200 */
[----:B------:R-:W-:-:S04]  /*1030*/  FSETP.GTU.FTZ.AND P1, PT, |R3|, +INF , PT ;  /* 0x7f8000000300780b */ /* 0x000fc80003f3c200 */
[----:B------:R-:W-:-:S13]  /*1040*/  PLOP3.LUT P0, PT, P0, P1, PT, 0xf8, 0x8f ;  /* 0x00000000008f781c */ /* 0x000fda0000703f70 */
[----:B------:R-:W-:Y:S05]  /*1050*/  @P0 BRA `(.L_x_16) ;  /* 0x00000004004c0947 */ /* 0x000fea0003800000 */
[----:B------:R-:W-:-:S13]  /*1060*/  LOP3.LUT P0, RZ, R7, 0x7fffffff, R0, 0xc8, !PT ;  /* 0x7fffffff07ff7812 */ /* 0x000fda000780c800 */
[----:B------:R-:W-:Y:S05]  /*1070*/  @!P0 BRA `(.L_x_17) ;  /* 0x00000004003c8947 */ /* 0x000fea0003800000 */
[C---:B------:R-:W-:Y:S02]  /*1080*/  FSETP.NEU.FTZ.AND P2, PT, |R0|.reuse, +INF , PT ;  /* 0x7f8000000000780b */ /* 0x040fe40003f5d200 */
[----:B------:R-:W-:Y:S02]  /*1090*/  FSETP.NEU.FTZ.AND P1, PT, |R3|, +INF , PT ;  /* 0x7f8000000300780b */ /* 0x000fe40003f3d200 */
[----:B------:R-:W-:-:S11]  /*10a0*/  FSETP.NEU.FTZ.AND P0, PT, |R0|, +INF , PT ;  /* 0x7f8000000000780b */ /* 0x000fd60003f1d200 */
[----:B------:R-:W-:Y:S05]  /*10b0*/  @!P1 BRA !P2, `(.L_x_17) ;  /* 0x00000004002c9947 */ /* 0x000fea0005000000 */
[----:B------:R-:W-:-:S04]  /*10c0*/  LOP3.LUT P2, RZ, R0, 0x7fffffff, RZ, 0xc0, !PT ;  /* 0x7fffffff00ff7812 */ /* 0x000fc8000784c0ff */
[----:B------:R-:W-:-:S13]  /*10d0*/  PLOP3.LUT P1, PT, P1, P2, PT, 0x2f, 0xf2 ;  /* 0x0000000000f2781c */ /* 0x000fda0000f24577 */
[----:B------:R-:W-:Y:S05]  /*10e0*/  @P1 BRA `(.L_x_18) ;  /* 0x0000000400181947 */ /* 0x000fea0003800000 */
[----:B------:R-:W-:-:S04]  /*10f0*/  LOP3.LUT P1, RZ, R7, 0x7fffffff, RZ, 0xc0, !PT ;  /* 0x7fffffff07ff7812 */ /* 0x000fc8000782c0ff */
[----:B------:R-:W-:-:S13]  /*1100*/  PLOP3.LUT P0, PT, P0, P1, PT, 0x2f, 0xf2 ;  /* 0x0000000000f2781c */ /* 0x000fda0000702577 */
[----:B------:R-:W-:Y:S05]  /*1110*/  @P0 BRA `(.L_x_19) ;  /* 0x0000000400000947 */ /* 0x000fea0003800000 */
[----:B------:R-:W-:Y:S02]  /*1120*/  ISETP.GE.AND P0, PT, R9, RZ, PT ;  /* 0x000000ff0900720c */ /* 0x000fe40003f06270 */
[----:B------:R-:W-:-:S11]  /*1130*/  ISETP.GE.AND P1, PT, R10, RZ, PT ;  /* 0x000000ff0a00720c */ /* 0x000fd60003f26270 */
[----:B------:R-:W-:Y:S01]  /*1140*/  @P0 MOV R8, RZ ;  /* 0x000000ff00080202 */ /* 0x000fe20000000f00 */
[----:B------:R-:W-:Y:S01]  /*1150*/  @!P0 FFMA R0, R0, 1.84467440737095516160e+19, RZ ;  /* 0x5f80000000008823 */ /* 0x000fe200000000ff */
[----:B------:R-:W-:Y:S01]  /*1160*/  @!P0 MOV R8, 0xffffffc0 ;  /* 0xffffffc000088802 */ /* 0x000fe20000000f00 */
[----:B------:R-:W-:-:S03]  /*1170*/  @!P1 FFMA R7, R3, 1.84467440737095516160e+19, RZ ;  /* 0x5f80000003079823 */ /* 0x000fc600000000ff */
[----:B------:R-:W-:-:S07]  /*1180*/  @!P1 IADD3 R8, PT, PT, R8, 0x40, RZ ;  /* 0x0000004008089810 */ /* 0x000fce0007ffe0ff */
.L_x_15:
[----:B------:R-:W-:Y:S01]  /*1190*/  LEA R10, R14, 0xc0800000, 0x17 ;  /* 0xc08000000e0a7811 */ /* 0x000fe200078eb8ff */
[----:B------:R-:W-:Y:S03]  /*11a0*/  BSSY.RECONVERGENT B2, `(.L_x_20) ;  /* 0x0000036000027945 */ /* 0x000fe60003800200 */
[----:B------:R-:W-:Y:S02]  /*11b0*/  IADD3 R10, PT, PT, -R10, R7, RZ ;  /* 0x000000070a0a7210 */ /* 0x000fe40007ffe1ff */
[----:B------:R-:W-:Y:S02]  /*11c0*/  IADD3 R7, PT, PT, R12, -0x7f, RZ ;  /* 0xffffff810c077810 */ /* 0x000fe40007ffe0ff */
[----:B------:R-:W0:Y:S01]  /*11d0*/  MUFU.RCP R9, R10 ;  /* 0x0000000a00097308 */ /* 0x000e220000001000 */
[----:B------:R-:W-:Y:S02]  /*11e0*/  FADD.FTZ R11, -R10, -RZ ;  /* 0x800000ff0a0b7221 */ /* 0x000fe40000010100 */
[----:B------:R-:W-:-:S02]  /*11f0*/  IMAD R0, R7, -0x800000, R0 ;  /* 0xff80000007007824 */ /* 0x000fc400078e0200 */
[----:B0-----:R-:W-:-:S04]  /*1200*/  FFMA R12, R9, R11, 1 ;  /* 0x3f800000090c7423 */ /* 0x001fc8000000000b */
[----:B------:R-:W-:-:S04]  /*1210*/  FFMA R16, R9, R12, R9 ;  /* 0x0000000c09107223 */ /* 0x000fc80000000009 */
[----:B------:R-:W-:-:S04]  /*1220*/  FFMA R9, R0, R16, RZ ;  /* 0x0000001000097223 */ /* 0x000fc800000000ff */
[----:B------:R-:W-:-:S04]  /*1230*/  FFMA R12, R11, R9, R0 ;  /* 0x000000090b0c7223 */ /* 0x000fc80000000000 */
[----:B------:R-:W-:Y:S01]  /*1240*/  FFMA R13, R16, R12, R9 ;  /* 0x0000000c100d7223 */ /* 0x000fe20000000009 */
[----:B------:R-:W-:-:S03]  /*1250*/  IADD3 R9, PT, PT, R7, 0x7f, -R14 ;  /* 0x0000007f07097810 */ /* 0x000fc60007ffe80e */
[----:B------:R-:W-:Y:S01]  /*1260*/  FFMA R12, R11, R13, R0 ;  /* 0x0000000d0b0c7223 */ /* 0x000fe20000000000 */
[----:B------:R-:W-:-:S03]  /*1270*/  IADD3 R9, PT, PT, R9, R8, RZ ;  /* 0x0000000809097210 */ /* 0x000fc60007ffe0ff */
[----:B------:R-:W-:-:S05]  /*1280*/  FFMA R0, R16, R12, R13 ;  /* 0x0000000c10007223 */ /* 0x000fca000000000d */
[----:B------:R-:W-:-:S04]  /*1290*/  SHF.R.U32.HI R7, RZ, 0x17, R0 ;  /* 0x00000017ff077819 */ /* 0x000fc80000011600 */
[----:B------:R-:W-:-:S04]  /*12a0*/  LOP3.LUT R7, R7, 0xff, RZ, 0xc0, !PT ;  /* 0x000000ff07077812 */ /* 0x000fc800078ec0ff */
[----:B------:R-:W-:-:S04]  /*12b0*/  IADD3 R11, PT, PT, R7, R9, RZ ;  /* 0x00000009070b7210 */ /* 0x000fc80007ffe0ff */
[----:B------:R-:W-:-:S04]  /*12c0*/  IADD3 R7, PT, PT, R11, -0x1, RZ ;  /* 0xffffffff0b077810 */ /* 0x000fc80007ffe0ff */
[----:B------:R-:W-:-:S13]  /*12d0*/  ISETP.GE.U32.AND P0, PT, R7, 0xfe, PT ;  /* 0x000000fe0700780c */ /* 0x000fda0003f06070 */
[----:B------:R-:W-:Y:S05]  /*12e0*/  @!P0 BRA `(.L_x_21) ;  /* 0x0000000000808947 */ /* 0x000fea0003800000 */
[----:B------:R-:W-:-:S13]  /*12f0*/  ISETP.GT.AND P0, PT, R11, 0xfe, PT ;  /* 0x000000fe0b00780c */ /* 0x000fda0003f04270 */
[----:B------:R-:W-:Y:S05]  /*1300*/  @P0 BRA `(.L_x_22) ;  /* 0x00000000006c0947 */ /* 0x000fea0003800000 */
[----:B------:R-:W-:-:S13]  /*1310*/  ISETP.GE.AND P0, PT, R11, 0x1, PT ;  /* 0x000000010b00780c */ /* 0x000fda0003f06270 */
[----:B------:R-:W-:Y:S05]  /*1320*/  @P0 BRA `(.L_x_23) ;  /* 0x0000000000740947 */ /* 0x000fea0003800000 */
[----:B------:R-:W-:Y:S02]  /*1330*/  ISETP.GE.AND P0, PT, R11, -0x18, PT ;  /* 0xffffffe80b00780c */ /* 0x000fe40003f06270 */
[----:B------:R-:W-:-:S11]  /*1340*/  LOP3.LUT R0, R0, 0x80000000, RZ, 0xc0, !PT ;  /* 0x8000000000007812 */ /* 0x000fd600078ec0ff */
[----:B------:R-:W-:Y:S05]  /*1350*/  @!P0 BRA `(.L_x_23) ;  /* 0x0000000000688947 */ /* 0x000fea0003800000 */
[CCC-:B------:R-:W-:Y:S01]  /*1360*/  FFMA.RZ R7, R16.reuse, R12.reuse, R13.reuse ;  /* 0x0000000c10077223 */ /* 0x1c0fe2000000c00d */
[C---:B------:R-:W-:Y:S01]  /*1370*/  IADD3 R10, PT, PT, R11.reuse, 0x20, RZ ;  /* 0x000000200b0a7810 */ /* 0x040fe20007ffe0ff */
[CCC-:B------:R-:W-:Y:S01]  /*1380*/  FFMA.RM R8, R16.reuse, R12.reuse, R13.reuse ;  /* 0x0000000c10087223 */ /* 0x1c0fe2000000400d */
[----:B------:R-:W-:Y:S02]  /*1390*/  ISETP.NE.AND P2, PT, R11, RZ, PT ;  /* 0x000000ff0b00720c */ /* 0x000fe40003f45270 */
[----:B------:R-:W-:Y:S01]  /*13a0*/  LOP3.LUT R9, R7, 0x7fffff, RZ, 0xc0, !PT ;  /* 0x007fffff07097812 */ /* 0x000fe200078ec0ff */
[----:B------:R-:W-:Y:S01]  /*13b0*/  FFMA.RP R7, R16, R12, R13 ;  /* 0x0000000c10077223 */ /* 0x000fe2000000800d */
[----:B------:R-:W-:Y:S02]  /*13c0*/  ISETP.NE.AND P1, PT, R11, RZ, PT ;  /* 0x000000ff0b00720c */ /* 0x000fe40003f25270 */
[----:B------:R-:W-:Y:S02]  /*13d0*/  LOP3.LUT R9, R9, 0x800000, RZ, 0xfc, !PT ;  /* 0x0080000009097812 */ /* 0x000fe400078efcff */
[----:B------:R-:W-:-:S02]  /*13e0*/  IADD3 R11, PT, PT, -R11, RZ, RZ ;  /* 0x000000ff0b0b7210 */ /* 0x000fc40007ffe1ff */
[----:B------:R-:W-:Y:S02]  /*13f0*/  SHF.L.U32 R10, R9, R10, RZ ;  /* 0x0000000a090a7219 */ /* 0x000fe400000006ff */
[----:B------:R-:W-:Y:S02]  /*1400*/  FSETP.NEU.FTZ.AND P0, PT, R7, R8, PT ;  /* 0x000000080700720b */ /* 0x000fe40003f1d000 */
[----:B------:R-:W-:Y:S02]  /*1410*/  SEL R8, R11, RZ, P2 ;  /* 0x000000ff0b087207 */ /* 0x000fe40001000000 */
[----:B------:R-:W-:Y:S02]  /*1420*/  ISETP.NE.AND P1, PT, R10, RZ, P1 ;  /* 0x000000ff0a00720c */ /* 0x000fe40000f25270 */
[----:B------:R-:W-:Y:S02]  /*1430*/  SHF.R.U32.HI R8, RZ, R8, R9 ;  /* 0x00000008ff087219 */ /* 0x000fe40000011609 */
[----:B------:R-:W-:-:S02]  /*1440*/  PLOP3.LUT P0, PT, P0, P1, PT, 0xf8, 0x8f ;  /* 0x00000000008f781c */ /* 0x000fc40000703f70 */
[----:B------:R-:W-:Y:S02]  /*1450*/  SHF.R.U32.HI R10, RZ, 0x1, R8 ;  /* 0x00000001ff0a7819 */ /* 0x000fe40000011608 */
[----:B------:R-:W-:-:S04]  /*1460*/  SEL R7, RZ, 0x1, !P0 ;  /* 0x00000001ff077807 */ /* 0x000fc80004000000 */
[----:B------:R-:W-:-:S04]  /*1470*/  LOP3.LUT R7, R7, 0x1, R10, 0xf8, !PT ;  /* 0x0000000107077812 */ /* 0x000fc800078ef80a */
[----:B------:R-:W-:-:S04]  /*1480*/  LOP3.LUT R7, R7, R8, RZ, 0xc0, !PT ;  /* 0x0000000807077212 */ /* 0x000fc800078ec0ff */
[----:B------:R-:W-:-:S04]  /*1490*/  IADD3 R7, PT, PT, R10, R7, RZ ;  /* 0x000000070a077210 */ /* 0x000fc80007ffe0ff */
[----:B------:R-:W-:Y:S01]  /*14a0*/  LOP3.LUT R0, R7, R0, RZ, 0xfc, !PT ;  /* 0x0000000007007212 */ /* 0x000fe200078efcff */
[----:B------:R-:W-:Y:S06]  /*14b0*/  BRA `(.L_x_23) ;  /* 0x0000000000107947 */ /* 0x000fec0003800000 */
.L_x_22:
[----:B------:R-:W-:-:S04]  /*14c0*/  LOP3.LUT R0, R0, 0x80000000, RZ, 0xc0, !PT ;  /* 0x8000000000007812 */ /* 0x000fc800078ec0ff */
[----:B------:R-:W-:Y:S01]  /*14d0*/  LOP3.LUT R0, R0, 0x7f800000, RZ, 0xfc, !PT ;  /* 0x7f80000000007812 */ /* 0x000fe200078efcff */
[----:B------:R-:W-:Y:S06]  /*14e0*/  BRA `(.L_x_23) ;  /* 0x0000000000047947 */ /* 0x000fec0003800000 */
.L_x_21:
[----:B------:R-:W-:-:S07]  /*14f0*/  LEA R0, R9, R0, 0x17 ;  /* 0x0000000009007211 */ /* 0x000fce00078eb8ff */
.L_x_23:
[----:B------:R-:W-:Y:S05]  /*1500*/  BSYNC.RECONVERGENT B2 ;  /* 0x0000000000027941 */ /* 0x000fea0003800200 */
.L_x_20:
[----:B------:R-:W-:Y:S05]  /*1510*/  BRA `(.L_x_24) ;  /* 0x0000000000207947 */ /* 0x000fea0003800000 */
.L_x_19:
[----:B------:R-:W-:-:S04]  /*1520*/  LOP3.LUT R0, R7, 0x80000000, R0, 0x48, !PT ;  /* 0x8000000007007812 */ /* 0x000fc800078e4800 */
[----:B------:R-:W-:Y:S01]  /*1530*/  LOP3.LUT R0, R0, 0x7f800000, RZ, 0xfc, !PT ;  /* 0x7f80000000007812 */ /* 0x000fe200078efcff */
[----:B------:R-:W-:Y:S06]  /*1540*/  BRA `(.L_x_24) ;  /* 0x0000000000147947 */ /* 0x000fec0003800000 */
.L_x_18:
[----:B------:R-:W-:Y:S01]  /*1550*/  LOP3.LUT R0, R7, 0x80000000, R0, 0x48, !PT ;  /* 0x8000000007007812 */ /* 0x000fe200078e4800 */
[----:B------:R-:W-:Y:S06]  /*1560*/  BRA `(.L_x_24) ;  /* 0x00000000000c7947 */ /* 0x000fec0003800000 */
.L_x_17:
[----:B------:R-:W0:Y:S01]  /*1570*/  MUFU.RSQ R0, -QNAN ;  /* 0xffc0000000007908 */ /* 0x000e220000001400 */
[----:B------:R-:W-:Y:S05]  /*1580*/  BRA `(.L_x_24) ;  /* 0x0000000000047947 */ /* 0x000fea0003800000 */
.L_x_16:
[----:B------:R-:W-:-:S07]  /*1590*/  FADD.FTZ R0, R0, R3 ;  /* 0x0000000300007221 */ /* 0x000fce0000010000 */
.L_x_24:
[----:B------:R-:W-:Y:S05]  /*15a0*/  BSYNC.RECONVERGENT B1 ;  /* 0x0000000000017941 */ /* 0x000fea0003800200 */
.L_x_14:
[----:B------:R-:W-:-:S04]  /*15b0*/  HFMA2 R7, -RZ, RZ, 0, 0 ;  /* 0x00000000ff077431 */ /* 0x000fc800000001ff */
[----:B0-----:R-:W-:Y:S05]  /*15c0*/  RET.REL.NODEC R6 `(compute_metrics_combined) ;  /* 0xffffffe8068c7950 */ /* 0x001fea0003c3ffff */
.L_x_25:
[----:B------:R-:W-:-:S00]  /*15d0*/  BRA `(.L_x_25) ;  /* 0xfffffffc00fc7947 */ /* 0x000fc0000383ffff */
[----:B------:R-:W-:-:S00]  /*15e0*/  NOP ;  /* 0x0000000000007918 */ /* 0x000fc00000000000 */
        /* <DEDUP_REMOVED lines=9> */
.L_x_139:


//--------------------- .text.normalize_to_distribution --------------------------
	.section	.text.normalize_to_distribution,"ax",@progbits
	.align	128
        .global         normalize_to_distribution
        .type           normalize_to_distribution,@function
        .size           normalize_to_distribution,(.L_x_141 - normalize_to_distribution)
        .other          normalize_to_distribution,@"STO_CUDA_ENTRY STV_DEFAULT"
normalize_to_distribution:
.text.normalize_to_distribution:
[----:B------:R-:W-:Y:S01]  /*0000*/  LDC R1, c[0x0][0x37c] ;  /* 0x0000df00ff017b82 */ /* 0x000fe20000000800 */
[----:B------:R-:W0:Y:S07]  /*0010*/  S2R R11, SR_TID.X ;  /* 0x00000000000b7919 */ /* 0x000e2e0000002100 */
[----:B------:R-:W0:Y:S01]  /*0020*/  S2UR UR8, SR_CTAID.X ;  /* 0x00000000000879c3 */ /* 0x000e220000002500 */
[----:B------:R-:W1:Y:S01]  /*0030*/  LDCU UR4, c[0x0][0x388] ;  /* 0x00007100ff0477ac */ /* 0x000e620008000800 */
[----:B------:R-:W-:Y:S01]  /*0040*/  IMAD.MOV.U32 R2, RZ, RZ, RZ ;  /* 0x000000ffff027224 */ /* 0x000fe200078e00ff */
[----:B------:R-:W2:Y:S05]  /*0050*/  LDCU.64 UR6, c[0x0][0x358] ;  /* 0x00006b00ff0677ac */ /* 0x000eaa0008000a00 */
[----:B------:R-:W0:Y:S08]  /*0060*/  LDC R0, c[0x0][0x360] ;  /* 0x0000d800ff007b82 */ /* 0x000e300000000800 */
[----:B------:R-:W3:Y:S01]  /*0070*/  LDC.64 R4, c[0x0][0x380] ;  /* 0x0000e000ff047b82 */ /* 0x000ee20000000a00 */
[----:B0-----:R-:W-:-:S05]  /*0080*/  IMAD R7, R0, UR8, R11 ;  /* 0x0000000800077c24 */ /* 0x001fca000f8e020b */
[C---:B-1----:R-:W-:Y:S01]  /*0090*/  ISETP.GE.AND P0, PT, R7.reuse, UR4, PT ;  /* 0x0000000407007c0c */ /* 0x042fe2000bf06270 */
[----:B---3--:R-:W-:-:S12]  /*00a0*/  IMAD.WIDE R4, R7, 0x4, R4 ;  /* 0x0000000407047825 */ /* 0x008fd800078e0204 */
[----:B--2---:R-:W2:Y:S01]  /*00b0*/  @!P0 LDG.E R2, desc[UR6][R4.64] ;  /* 0x0000000604028981 */ /* 0x004ea2000c1e1900 */
[----:B------:R-:W0:Y:S01]  /*00c0*/  S2UR UR5, SR_CgaCtaId ;  /* 0x00000000000579c3 */ /* 0x000e220000008800 */
[----:B------:R-:W-:Y:S01]  /*00d0*/  UMOV UR4, 0x400 ;  /* 0x0000040000047882 */ /* 0x000fe20000000000 */
[----:B------:R-:W-:Y:S01]  /*00e0*/  ISETP.GE.U32.AND P0, PT, R0, 0x2, PT ;  /* 0x000000020000780c */ /* 0x000fe20003f06070 */
[----:B0-----:R-:W-:-:S06]  /*00f0*/  ULEA UR4, UR5, UR4, 0x18 ;  /* 0x0000000405047291 */ /* 0x001fcc000f8ec0ff */
[----:B------:R-:W-:-:S05]  /*0100*/  LEA R3, R11, UR4, 0x2 ;  /* 0x000000040b037c11 */ /* 0x000fca000f8e10ff */
[----:B--2---:R0:W-:Y:S01]  /*0110*/  STS [R3], R2 ;  /* 0x0000000203007388 */ /* 0x0041e20000000800 */
[----:B------:R-:W-:Y:S06]  /*0120*/  BAR.SYNC.DEFER_BLOCKING 0x0 ;  /* 0x0000000000007b1d */ /* 0x000fec0000010000 */
[----:B------:R-:W-:Y:S05]  /*0130*/  @!P0 BRA `(.L_x_26) ;  /* 0x00000000002c8947 */ /* 0x000fea0003800000 */
.L_x_27:
[----:B------:R-:W-:-:S04]  /*0140*/  SHF.R.U32.HI R8, RZ, 0x1, R0 ;  /* 0x00000001ff087819 */ /* 0x000fc80000011600 */
[----:B------:R-:W-:-:S13]  /*0150*/  ISETP.GE.U32.AND P0, PT, R11, R8, PT ;  /* 0x000000080b00720c */ /* 0x000fda0003f06070 */
[----:B0-----:R-:W-:Y:S01]  /*0160*/  @!P0 IMAD R2, R8, 0x4, R3 ;  /* 0x0000000408028824 */ /* 0x001fe200078e0203 */
[----:B------:R-:W-:Y:S05]  /*0170*/  @!P0 LDS R9, [R3] ;  /* 0x0000000003098984 */ /* 0x000fea0000000800 */
[----:B------:R-:W0:Y:S02]  /*0180*/  @!P0 LDS R2, [R2] ;  /* 0x0000000002028984 */ /* 0x000e240000000800 */
[----:B0-----:R-:W-:-:S05]  /*0190*/  @!P0 FADD R6, R2, R9 ;  /* 0x0000000902068221 */ /* 0x001fca0000000000 */
[----:B------:R1:W-:Y:S01]  /*01a0*/  @!P0 STS [R3], R6 ;  /* 0x0000000603008388 */ /* 0x0003e20000000800 */
[----:B------:R-:W-:Y:S01]  /*01b0*/  BAR.SYNC.DEFER_BLOCKING 0x0 ;  /* 0x0000000000007b1d */ /* 0x000fe20000010000 */
[----:B------:R-:W-:Y:S01]  /*01c0*/  ISETP.GT.U32.AND P0, PT, R0, 0x3, PT ;  /* 0x000000030000780c */ /* 0x000fe20003f04070 */
[----:B------:R-:W-:-:S12]  /*01d0*/  IMAD.MOV.U32 R0, RZ, RZ, R8 ;  /* 0x000000ffff007224 */ /* 0x000fd800078e0008 */
[----:B-1----:R-:W-:Y:S05]  /*01e0*/  @P0 BRA `(.L_x_27) ;  /* 0xfffffffc00d40947 */ /* 0x002fea000383ffff */
.L_x_26:
[----:B------:R-:W-:-:S13]  /*01f0*/  LOP3.LUT P0, RZ, R11, UR8, RZ, 0xfc, !PT ;  /* 0x000000080bff7c12 */ /* 0x000fda000f80fcff */
[----:B0-----:R-:W0:Y:S01]  /*0200*/  @!P0 S2R R3, SR_CgaCtaId ;  /* 0x0000000000038919 */ /* 0x001e220000008800 */
[----:B------:R-:W-:-:S04]  /*0210*/  @!P0 MOV R0, 0x400 ;  /* 0x0000040000008802 */ /* 0x000fc80000000f00 */
[----:B0-----:R-:W-:Y:S02]  /*0220*/  @!P0 LEA R9, R3, R0, 0x18 ;  /* 0x0000000003098211 */ /* 0x001fe400078ec0ff */
[----:B------:R-:W0:Y:S04]  /*0230*/  LDC R0, c[0x0][0x388] ;  /* 0x0000e200ff007b82 */ /* 0x000e280000000800 */
[----:B------:R-:W1:Y:S04]  /*0240*/  @!P0 LDS R9, [R9] ;  /* 0x0000000009098984 */ /* 0x000e680000000800 */
[----:B------:R-:W2:Y:S01]  /*0250*/  LDC.64 R2, c[0x0][0x380] ;  /* 0x0000e000ff027b82 */ /* 0x000ea20000000a00 */
[----:B0-----:R-:W-:Y:S01]  /*0260*/  ISETP.GE.AND P1, PT, R7, R0, PT ;  /* 0x000000000700720c */ /* 0x001fe20003f26270 */
[----:B--2---:R-:W-:-:S05]  /*0270*/  IMAD.WIDE R2, R0, 0x4, R2 ;  /* 0x0000000400027825 */ /* 0x004fca00078e0202 */
[----:B-1----:R0:W-:Y:S01]  /*0280*/  @!P0 STG.E desc[UR6][R2.64], R9 ;  /* 0x0000000902008986 */ /* 0x0021e2000c101906 */
[----:B------:R-:W-:Y:S06]  /*0290*/  BAR.SYNC.DEFER_BLOCKING 0x0 ;  /* 0x0000000000007b1d */ /* 0x000fec0000010000 */
[----:B------:R-:W-:Y:S05]  /*02a0*/  @P1 EXIT ;  /* 0x000000000000194d */ /* 0x000fea0003800000 */
[----:B0-----:R-:W2:Y:S02]  /*02b0*/  LDG.E R3, desc[UR6][R2.64] ;  /* 0x0000000602037981 */ /* 0x001ea4000c1e1900 */
[----:B--2---:R-:W-:-:S13]  /*02c0*/  FSETP.GT.AND P0, PT, R3, 9.9999999392252902908e-09, PT ;  /* 0x322bcc770300780b */ /* 0x004fda0003f04000 */
[----:B------:R-:W-:Y:S05]  /*02d0*/  @!P0 BRA `(.L_x_28) ;  /* 0x0000000000408947 */ /* 0x000fea0003800000 */
[----:B------:R-:W2:Y:S01]  /*02e0*/  LDG.E R0, desc[UR6][R4.64] ;  /* 0x0000000604007981 */ /* 0x000ea2000c1e1900 */
[----:B------:R-:W0:Y:S01]  /*02f0*/  MUFU.RCP R2, R3 ;  /* 0x0000000300027308 */ /* 0x000e220000001000 */
[----:B------:R-:W-:Y:S01]  /*0300*/  BSSY.RECONVERGENT B0, `(.L_x_29) ;  /* 0x000000b000007945 */ /* 0x000fe20003800200 */
[----:B0-----:R-:W-:-:S04]  /*0310*/  FFMA R7, -R3, R2, 1 ;  /* 0x3f80000003077423 */ /* 0x001fc80000000102 */
[----:B------:R-:W-:Y:S02]  /*0320*/  FFMA R7, R2, R7, R2 ;  /* 0x0000000702077223 */ /* 0x000fe40000000002 */
[----:B--2---:R-:W0:Y:S02]  /*0330*/  FCHK P0, R0, R3 ;  /* 0x0000000300007302 */ /* 0x004e240000000000 */
[----:B------:R-:W-:-:S04]  /*0340*/  FFMA R2, R0, R7, RZ ;  /* 0x0000000700027223 */ /* 0x000fc800000000ff */
[----:B------:R-:W-:-:S04]  /*0350*/  FFMA R6, -R3, R2, R0 ;  /* 0x0000000203067223 */ /* 0x000fc80000000100 */
[----:B------:R-:W-:Y:S01]  /*0360*/  FFMA R7, R7, R6, R2 ;  /* 0x0000000607077223 */ /* 0x000fe20000000002 */
[----:B0-----:R-:W-:Y:S06]  /*0370*/  @!P0 BRA `(.L_x_30) ;  /* 0x00000000000c8947 */ /* 0x001fec0003800000 */
[----:B------:R-:W-:-:S07]  /*0380*/  MOV R2, 0x3a0 ;  /* 0x000003a000027802 */ /* 0x000fce0000000f00 */
[----:B------:R-:W-:Y:S05]  /*0390*/  CALL.REL.NOINC `($__internal_3_$__cuda_sm3x_div_rn_noftz_f32_slowpath) ;  /* 0x00000004001c7944 */ /* 0x000fea0003c00000 */
[----:B------:R-:W-:-:S07]  /*03a0*/  IMAD.MOV.U32 R7, RZ, RZ, R0 ;  /* 0x000000ffff077224 */ /* 0x000fce00078e0000 */
.L_x_30:
[----:B------:R-:W-:Y:S05]  /*03b0*/  BSYNC.RECONVERGENT B0 ;  /* 0x0000000000007941 */ /* 0x000fea0003800200 */
.L_x_29:
[----:B------:R-:W-:Y:S01]  /*03c0*/  STG.E desc[UR6][R4.64], R7 ;  /* 0x0000000704007986 */ /* 0x000fe2000c101906 */
[----:B------:R-:W-:Y:S05]  /*03d0*/  EXIT ;  /* 0x000000000000794d */ /* 0x000fea0003800000 */
.L_x_28:
[----:B------:R-:W-:-:S05]  /*03e0*/  I2FP.F32.S32 R0, R0 ;  /* 0x0000000000007245 */ /* 0x000fca0000201400 */
[----:B------:R-:W-:-:S05]  /*03f0*/  VIADD R2, R0, 0x1800000 ;  /* 0x0180000000027836 */ /* 0x000fca0000000000 */
[----:B------:R-:W-:-:S04]  /*0400*/  LOP3.LUT R2, R2, 0x7f800000, RZ, 0xc0, !PT ;  /* 0x7f80000002027812 */ /* 0x000fc800078ec0ff */
[----:B------:R-:W-:-:S13]  /*0410*/  ISETP.GT.U32.AND P0, PT, R2, 0x1ffffff, PT ;  /* 0x01ffffff0200780c */ /* 0x000fda0003f04070 */
[----:B------:R-:W-:Y:S05]  /*0420*/  @P0 BRA `(.L_x_31) ;  /* 0x0000000000100947 */ /* 0x000fea0003800000 */
[----:B------:R-:W-:-:S07]  /*0430*/  MOV R2, 0x450 ;  /* 0x0000045000027802 */ /* 0x000fce0000000f00 */
[----:B------:R-:W-:Y:S05]  /*0440*/  CALL.REL.NOINC `($__internal_2_$__cuda_sm20_rcp_rn_f32_slowpath) ;  /* 0x0000000000207944 */ /* 0x000fea0003c00000 */
[----:B------:R-:W-:Y:S01]  /*0450*/  IMAD.MOV.U32 R3, RZ, RZ, R0 ;  /* 0x000000ffff037224 */ /* 0x000fe200078e0000 */
[----:B------:R-:W-:Y:S06]  /*0460*/  BRA `(.L_x_32) ;  /* 0x0000000000107947 */ /* 0x000fec0003800000 */
.L_x_31:
[----:B------:R-:W0:Y:S02]  /*0470*/  MUFU.RCP R3, R0 ;  /* 0x0000000000037308 */ /* 0x000e240000001000 */
[----:B0-----:R-:W-:-:S04]  /*0480*/  FFMA R2, R0, R3, -1 ;  /* 0xbf80000000027423 */ /* 0x001fc80000000003 */
[----:B------:R-:W-:-:S04]  /*0490*/  FADD.FTZ R2, -R2, -RZ ;  /* 0x800000ff02027221 */ /* 0x000fc80000010100 */
[----:B------:R-:W-:-:S07]  /*04a0*/  FFMA R3, R3, R2, R3 ;  /* 0x0000000203037223 */ /* 0x000fce0000000003 */
.L_x_32:
[----:B------:R-:W-:Y:S01]  /*04b0*/  STG.E desc[UR6][R4.64], R3 ;  /* 0x0000000304007986 */ /* 0x000fe2000c101906 */
[----:B------:R-:W-:Y:S05]  /*04c0*/  EXIT ;  /* 0x000000000000794d */ /* 0x000fea0003800000 */
        .weak           $__internal_2_$__cuda_sm20_rcp_rn_f32_slowpath
        .type           $__internal_2_$__cuda_sm20_rcp_rn_f32_slowpath,@function
        .size           $__internal_2_$__cuda_sm20_rcp_rn_f32_slowpath,($__internal_3_$__cuda_sm3x_div_rn_noftz_f32_slowpath - $__internal_2_$__cuda_sm20_rcp_rn_f32_slowpath)
$__internal_2_$__cuda_sm20_rcp_rn_f32_slowpath:
[----:B------:R-:W-:-:S05]  /*04d0*/  IMAD.SHL.U32 R3, R0, 0x2, RZ ;  /* 0x0000000200037824 */ /* 0x000fca00078e00ff */
[----:B------:R-:W-:-:S04]  /*04e0*/  SHF.R.U32.HI R3, RZ, 0x18, R3 ;  /* 0x00000018ff037819 */ /* 0x000fc80000011603 */
[----:B------:R-:W-:-:S13]  /*04f0*/  ISETP.NE.U32.AND P0, PT, R3, RZ, PT ;  /* 0x000000ff0300720c */ /* 0x000fda0003f05070 */
[----:B------:R-:W-:Y:S05]  /*0500*/  @P0 BRA `(.L_x_33) ;  /* 0x00000000002c0947 */ /* 0x000fea0003800000 */
[----:B------:R-:W-:-:S05]  /*0510*/  IMAD.SHL.U32 R3, R0, 0x2, RZ ;  /* 0x0000000200037824 */ /* 0x000fca00078e00ff */
[----:B------:R-:W-:-:S13]  /*0520*/  ISETP.NE.AND P0, PT, R3, RZ, PT ;  /* 0x000000ff0300720c */ /* 0x000fda0003f05270 */
[----:B------:R2:W3:Y:S01]  /*0530*/  @!P0 MUFU.RCP R3, R0 ;  /* 0x0000000000038308 */ /* 0x0004e20000001000 */
[----:B------:R-:W-:Y:S05]  /*0540*/  @!P0 BRA `(.L_x_34) ;  /* 0x0000000000a48947 */ /* 0x000fea0003800000 */
[----:B------:R-:W-:-:S04]  /*0550*/  FFMA R6, R0, 1.84467440737095516160e+19, RZ ;  /* 0x5f80000000067823 */ /* 0x000fc800000000ff */
[----:B---3--:R-:W2:Y:S02]  /*0560*/  MUFU.RCP R3, R6 ;  /* 0x0000000600037308 */ /* 0x008ea40000001000 */
[----:B--2---:R-:W-:-:S04]  /*0570*/  FFMA R0, R6, R3, -1 ;  /* 0xbf80000006007423 */ /* 0x004fc80000000003 */
[----:B------:R-:W-:-:S04]  /*0580*/  FADD.FTZ R0, -R0, -RZ ;  /* 0x800000ff00007221 */ /* 0x000fc80000010100 */
[----:B------:R-:W-:-:S04]  /*0590*/  FFMA R0, R3, R0, R3 ;  /* 0x0000000003007223 */ /* 0x000fc80000000003 */
[----:B------:R-:W-:Y:S01]  /*05a0*/  FFMA R3, R0, 1.84467440737095516160e+19, RZ ;  /* 0x5f80000000037823 */ /* 0x000fe200000000ff */
[----:B------:R-:W-:Y:S06]  /*05b0*/  BRA `(.L_x_34) ;  /* 0x0000000000887947 */ /* 0x000fec0003800000 */
.L_x_33:
[----:B------:R-:W-:-:S05]  /*05c0*/  VIADD R6, R3, 0xffffff03 ;  /* 0xffffff0303067836 */ /* 0x000fca0000000000 */
[----:B------:R-:W-:-:S13]  /*05d0*/  ISETP.GT.U32.AND P0, PT, R6, 0x1, PT ;  /* 0x000000010600780c */ /* 0x000fda0003f04070 */
[----:B------:R-:W-:Y:S05]  /*05e0*/  @P0 BRA `(.L_x_35) ;  /* 0x0000000000780947 */ /* 0x000fea0003800000 */
[----:B------:R-:W-:Y:S01]  /*05f0*/  LOP3.LUT R7, R0, 0x7fffff, RZ, 0xc0, !PT ;  /* 0x007fffff00077812 */ /* 0x000fe200078ec0ff */
[----:B------:R-:W-:-:S03]  /*0600*/  IMAD.MOV.U32 R11, RZ, RZ, 0x3 ;  /* 0x00000003ff0b7424 */ /* 0x000fc600078e00ff */
[----:B------:R-:W-:Y:S02]  /*0610*/  LOP3.LUT R7, R7, 0x3f800000, RZ, 0xfc, !PT ;  /* 0x3f80000007077812 */ /* 0x000fe400078efcff */
[----:B------:R-:W-:Y:S02]  /*0620*/  SHF.L.U32 R12, R11, R6, RZ ;  /* 0x000000060b0c7219 */ /* 0x000fe400000006ff */
[----:B------:R-:W0:Y:S02]  /*0630*/  MUFU.RCP R8, R7 ;  /* 0x0000000700087308 */ /* 0x000e240000001000 */
[----:B0-----:R-:W-:-:S04]  /*0640*/  FFMA R9, R7, R8, -1 ;  /* 0xbf80000007097423 */ /* 0x001fc80000000008 */
[----:B------:R-:W-:-:S04]  /*0650*/  FADD.FTZ R9, -R9, -RZ ;  /* 0x800000ff09097221 */ /* 0x000fc80000010100 */
[CCC-:B------:R-:W-:Y:S01]  /*0660*/  FFMA.RM R10, R8.reuse, R9.reuse, R8.reuse ;  /* 0x00000009080a7223 */ /* 0x1c0fe20000004008 */
[----:B------:R-:W-:-:S04]  /*0670*/  FFMA.RP R9, R8, R9, R8 ;  /* 0x0000000908097223 */ /* 0x000fc80000008008 */
[C---:B------:R-:W-:Y:S02]  /*0680*/  LOP3.LUT R8, R10.reuse, 0x7fffff, RZ, 0xc0, !PT ;  /* 0x007fffff0a087812 */ /* 0x040fe400078ec0ff */
[----:B------:R-:W-:Y:S02]  /*0690*/  FSETP.NEU.FTZ.AND P0, PT, R10, R9, PT ;  /* 0x000000090a00720b */ /* 0x000fe40003f1d000 */
[----:B------:R-:W-:Y:S02]  /*06a0*/  LOP3.LUT R9, R8, 0x800000, RZ, 0xfc, !PT ;  /* 0x0080000008097812 */ /* 0x000fe400078efcff */
[----:B------:R-:W-:Y:S02]  /*06b0*/  SEL R8, RZ, 0xffffffff, !P0 ;  /* 0xffffffffff087807 */ /* 0x000fe40004000000 */
[----:B------:R-:W-:-:S03]  /*06c0*/  LOP3.LUT R7, R12, R9, RZ, 0xc0, !PT ;  /* 0x000000090c077212 */ /* 0x000fc600078ec0ff */
[----:B------:R-:W-:Y:S01]  /*06d0*/  IMAD.MOV R8, RZ, RZ, -R8 ;  /* 0x000000ffff087224 */ /* 0x000fe200078e0a08 */
[----:B------:R-:W-:-:S04]  /*06e0*/  SHF.R.U32.HI R7, RZ, R6, R7 ;  /* 0x00000006ff077219 */ /* 0x000fc80000011607 */
[----:B------:R-:W-:Y:S02]  /*06f0*/  LOP3.LUT P1, RZ, R8, R6, R9, 0xf8, !PT ;  /* 0x0000000608ff7212 */ /* 0x000fe4000782f809 */
[C---:B------:R-:W-:Y:S02]  /*0700*/  LOP3.LUT P0, RZ, R7.reuse, 0x1, RZ, 0xc0, !PT ;  /* 0x0000000107ff7812 */ /* 0x040fe4000780c0ff */
[----:B------:R-:W-:-:S04]  /*0710*/  LOP3.LUT P2, RZ, R7, 0x2, RZ, 0xc0, !PT ;  /* 0x0000000207ff7812 */ /* 0x000fc8000784c0ff */
[----:B------:R-:W-:Y:S02]  /*0720*/  PLOP3.LUT P0, PT, P0, P1, P2, 0xe0, 0x0 ;  /* 0x000000000000781c */ /* 0x000fe40000703c20 */
[----:B------:R-:W-:Y:S02]  /*0730*/  LOP3.LUT P1, RZ, R0, 0x7fffff, RZ, 0xc0, !PT ;  /* 0x007fffff00ff7812 */ /* 0x000fe4000782c0ff */
[----:B------:R-:W-:-:S05]  /*0740*/  SEL R6, RZ, 0x1, !P0 ;  /* 0x00000001ff067807 */ /* 0x000fca0004000000 */
[----:B------:R-:W-:-:S05]  /*0750*/  IMAD.MOV R6, RZ, RZ, -R6 ;  /* 0x000000ffff067224 */ /* 0x000fca00078e0a06 */
[----:B------:R-:W-:Y:S01]  /*0760*/  ISETP.GE.AND P0, PT, R6, RZ, PT ;  /* 0x000000ff0600720c */ /* 0x000fe20003f06270 */
[----:B------:R-:W-:-:S05]  /*0770*/  VIADD R6, R3, 0xffffff04 ;  /* 0xffffff0403067836 */ /* 0x000fca0000000000 */
[----:B------:R-:W-:-:S07]  /*0780*/  SHF.R.U32.HI R3, RZ, R6, R9 ;  /* 0x00000006ff037219 */ /* 0x000fce0000011609 */
[----:B------:R-:W-:-:S04]  /*0790*/  @!P0 VIADD R3, R3, 0x1 ;  /* 0x0000000103038836 */ /* 0x000fc80000000000 */
[----:B------:R-:W-:-:S05]  /*07a0*/  @!P1 IMAD.SHL.U32 R3, R3, 0x2, RZ ;  /* 0x0000000203039824 */ /* 0x000fca00078e00ff */
[----:B------:R-:W-:Y:S01]  /*07b0*/  LOP3.LUT R3, R3, 0x80000000, R0, 0xf8, !PT ;  /* 0x8000000003037812 */ /* 0x000fe200078ef800 */
[----:B------:R-:W-:Y:S06]  /*07c0*/  BRA `(.L_x_34) ;  /* 0x0000000000047947 */ /* 0x000fec0003800000 */
.L_x_35:
[----:B------:R0:W1:Y:S02]  /*07d0*/  MUFU.RCP R3, R0 ;  /* 0x0000000000037308 */ /* 0x0000640000001000 */
.L_x_34:
[----:B0123--:R-:W-:Y:S02]  /*07e0*/  IMAD.MOV.U32 R0, RZ, RZ, R3 ;  /* 0x000000ffff007224 */ /* 0x00ffe400078e0003 */
[----:B------:R-:W-:-:S04]  /*07f0*/  IMAD.MOV.U32 R3, RZ, RZ, 0x0 ;  /* 0x00000000ff037424 */ /* 0x000fc800078e00ff */
[----:B------:R-:W-:Y:S05]  /*0800*/  RET.REL.NODEC R2 `(normalize_to_distribution) ;  /* 0xfffffff402fc7950 */ /* 0x000fea0003c3ffff */
        .weak           $__internal_3_$__cuda_sm3x_div_rn_noftz_f32_slowpath
        .type           $__internal_3_$__cuda_sm3x_div_rn_noftz_f32_slowpath,@function
        .size           $__internal_3_$__cuda_sm3x_div_rn_noftz_f32_slowpath,(.L_x_141 - $__internal_3_$__cuda_sm3x_div_rn_noftz_f32_slowpath)
$__internal_3_$__cuda_sm3x_div_rn_noftz_f32_slowpath:
[--C-:B------:R-:W-:Y:S01]  /*0810*/  SHF.R.U32.HI R7, RZ, 0x17, R3.reuse ;  /* 0x00000017ff077819 */ /* 0x100fe20000011603 */
[----:B------:R-:W-:Y:S01]  /*0820*/  BSSY.RECONVERGENT B1, `(.L_x_36) ;  /* 0x0000064000017945 */ /* 0x000fe20003800200 */
[--C-:B------:R-:W-:Y:S01]  /*0830*/  SHF.R.U32.HI R6, RZ, 0x17, R0.reuse ;  /* 0x00000017ff067819 */ /* 0x100fe20000011600 */
[----:B------:R-:W-:Y:S01]  /*0840*/  IMAD.MOV.U32 R8, RZ, RZ, R0 ;  /* 0x000000ffff087224 */ /* 0x000fe200078e0000 */
[----:B------:R-:W-:Y:S01]  /*0850*/  LOP3.LUT R7, R7, 0xff, RZ, 0xc0, !PT ;  /* 0x000000ff07077812 */ /* 0x000fe200078ec0ff */
[----:B------:R-:W-:Y:S01]  /*0860*/  IMAD.MOV.U32 R9, RZ, RZ, R3 ;  /* 0x000000ffff097224 */ /* 0x000fe200078e0003 */
[----:B------:R-:W-:-:S03]  /*0870*/  LOP3.LUT R6, R6, 0xff, RZ, 0xc0, !PT ;  /* 0x000000ff06067812 */ /* 0x000fc600078ec0ff */
[----:B------:R-:W-:Y:S02]  /*0880*/  VIADD R12, R7, 0xffffffff ;  /* 0xffffffff070c7836 */ /* 0x000fe40000000000 */
[----:B------:R-:W-:-:S03]  /*0890*/  VIADD R11, R6, 0xffffffff ;  /* 0xffffffff060b7836 */ /* 0x000fc60000000000 */
[----:B------:R-:W-:-:S04]  /*08a0*/  ISETP.GT.U32.AND P0, PT, R12, 0xfd, PT ;  /* 0x000000fd0c00780c */ /* 0x000fc80003f04070 */
[----:B------:R-:W-:-:S13]  /*08b0*/  ISETP.GT.U32.OR P0, PT, R11, 0xfd, P0 ;  /* 0x000000fd0b00780c */ /* 0x000fda0000704470 */
[----:B------:R-:W-:Y:S01]  /*08c0*/  @!P0 IMAD.MOV.U32 R10, RZ, RZ, RZ ;  /* 0x000000ffff0a8224 */ /* 0x000fe200078e00ff */
        /* <DEDUP_REMOVED lines=19> */
[----:B------:R-:W-:Y:S02]  /*0a00*/  @P0 IMAD.MOV.U32 R10, RZ, RZ, RZ ;  /* 0x000000ffff0a0224 */ /* 0x000fe400078e00ff */
[----:B------:R-:W-:Y:S01]  /*0a10*/  @!P0 FFMA R8, R0, 1.84467440737095516160e+19, RZ ;  /* 0x5f80000000088823 */ /* 0x000fe200000000ff */
[----:B------:R-:W-:Y:S02]  /*0a20*/  @!P0 IMAD.MOV.U32 R10, RZ, RZ, -0x40 ;  /* 0xffffffc0ff0a8424 */ /* 0x000fe400078e00ff */
[----:B------:R-:W-:Y:S02]  /*0a30*/  @!P1 FFMA R9, R3, 1.84467440737095516160e+19, RZ ;  /* 0x5f80000003099823 */ /* 0x000fe400000000ff */
[----:B------:R-:W-:-:S07]  /*0a40*/  @!P1 VIADD R10, R10, 0x40 ;  /* 0x000000400a0a9836 */ /* 0x000fce0000000000 */
.L_x_37:
[----:B------:R-:W-:Y:S01]  /*0a50*/  LEA R0, R7, 0xc0800000, 0x17 ;  /* 0xc080000007007811 */ /* 0x000fe200078eb8ff */
[----:B------:R-:W-:Y:S01]  /*0a60*/  VIADD R6, R6, 0xffffff81 ;  /* 0xffffff8106067836 */ /* 0x000fe20000000000 */
[----:B------:R-:W-:Y:S03]  /*0a70*/  BSSY.RECONVERGENT B2, `(.L_x_42) ;  /* 0x0000035000027945 */ /* 0x000fe60003800200 */
[----:B------:R-:W-:Y:S01]  /*0a80*/  IMAD.IADD R9, R9, 0x1, -R0 ;  /* 0x0000000109097824 */ /* 0x000fe200078e0a00 */
[C---:B------:R-:W-:Y:S01]  /*0a90*/  IADD3 R7, PT, PT, R6.reuse, 0x7f, -R7 ;  /* 0x0000007f06077810 */ /* 0x040fe20007ffe807 */
[----:B------:R-:W-:Y:S02]  /*0aa0*/  IMAD R0, R6, -0x800000, R8 ;  /* 0xff80000006007824 */ /* 0x000fe400078e0208 */
[----:B------:R-:W0:Y:S01]  /*0ab0*/  MUFU.RCP R3, R9 ;  /* 0x0000000900037308 */ /* 0x000e220000001000 */
[----:B------:R-:W-:Y:S01]  /*0ac0*/  FADD.FTZ R11, -R9, -RZ ;  /* 0x800000ff090b7221 */ /* 0x000fe20000010100 */
[----:B------:R-:W-:-:S03]  /*0ad0*/  IMAD.IADD R7, R7, 0x1, R10 ;  /* 0x0000000107077824 */ /* 0x000fc600078e020a */
[----:B0-----:R-:W-:-:S04]  /*0ae0*/  FFMA R12, R3, R11, 1 ;  /* 0x3f800000030c7423 */ /* 0x001fc8000000000b */
[----:B------:R-:W-:-:S04]  /*0af0*/  FFMA R12, R3, R12, R3 ;  /* 0x0000000c030c7223 */ /* 0x000fc80000000003 */
[----:B------:R-:W-:-:S04]  /*0b00*/  FFMA R3, R0, R12, RZ ;  /* 0x0000000c00037223 */ /* 0x000fc800000000ff */
[----:B------:R-:W-:-:S04]  /*0b10*/  FFMA R8, R11, R3, R0 ;  /* 0x000000030b087223 */ /* 0x000fc80000000000 */
[----:B------:R-:W-:-:S04]  /*0b20*/  FFMA R13, R12, R8, R3 ;  /* 0x000000080c0d7223 */ /* 0x000fc80000000003 */
[----:B------:R-:W-:-:S04]  /*0b30*/  FFMA R8, R11, R13, R0 ;  /* 0x0000000d0b087223 */ /* 0x000fc80000000000 */
[----:B------:R-:W-:-:S05]  /*0b40*/  FFMA R0, R12, R8, R13 ;  /* 0x000000080c007223 */ /* 0x000fca000000000d */
[----:B------:R-:W-:-:S04]  /*0b50*/  SHF.R.U32.HI R3, RZ, 0x17, R0 ;  /* 0x00000017ff037819 */ /* 0x000fc80000011600 */
[----:B------:R-:W-:-:S05]  /*0b60*/  LOP3.LUT R3, R3, 0xff, RZ, 0xc0, !PT ;  /* 0x000000ff03037812 */ /* 0x000fca00078ec0ff */
[----:B------:R-:W-:-:S04]  /*0b70*/  IMAD.IADD R9, R3, 0x1, R7 ;  /* 0x0000000103097824 */ /* 0x000fc800078e0207 */
[----:B------:R-:W-:-:S05]  /*0b80*/  VIADD R3, R9, 0xffffffff ;  /* 0xffffffff09037836 */ /* 0x000fca0000000000 */
        /* <DEDUP_REMOVED lines=10> */
[CCC-:B------:R-:W-:Y:S01]  /*0c30*/  FFMA.RM R6, R12.reuse, R8.reuse, R13.reuse ;  /* 0x000000080c067223 */ /* 0x1c0fe2000000400d */
[C---:B------:R-:W-:Y:S02]  /*0c40*/  ISETP.NE.AND P2, PT, R9.reuse, RZ, PT ;  /* 0x000000ff0900720c */ /* 0x040fe40003f45270 */
[----:B------:R-:W-:Y:S02]  /*0c50*/  ISETP.NE.AND P1, PT, R9, RZ, PT ;  /* 0x000000ff0900720c */ /* 0x000fe40003f25270 */
[----:B------:R-:W-:Y:S01]  /*0c60*/  LOP3.LUT R7, R3, 0x7fffff, RZ, 0xc0, !PT ;  /* 0x007fffff03077812 */ /* 0x000fe200078ec0ff */
[----:B------:R-:W-:Y:S01]  /*0c70*/  FFMA.RP R3, R12, R8, R13 ;  /* 0x000000080c037223 */ /* 0x000fe2000000800d */
[----:B------:R-:W-:Y:S02]  /*0c80*/  VIADD R8, R9, 0x20 ;  /* 0x0000002009087836 */ /* 0x000fe40000000000 */
[----:B------:R-:W-:Y:S01]  /*0c90*/  LOP3.LUT R7, R7, 0x800000, RZ, 0xfc, !PT ;  /* 0x0080000007077812 */ /* 0x000fe200078efcff */
[----:B------:R-:W-:Y:S01]  /*0ca0*/  IMAD.MOV R9, RZ, RZ, -R9 ;  /* 0x000000ffff097224 */ /* 0x000fe200078e0a09 */
[----:B------:R-:W-:-:S02]  /*0cb0*/  FSETP.NEU.FTZ.AND P0, PT, R3, R6, PT ;  /* 0x000000060300720b */ /* 0x000fc40003f1d000 */
[----:B------:R-:W-:Y:S02]  /*0cc0*/  SHF.L.U32 R8, R7, R8, RZ ;  /* 0x0000000807087219 */ /* 0x000fe400000006ff */
[----:B------:R-:W-:Y:S02]  /*0cd0*/  SEL R6, R9, RZ, P2 ;  /* 0x000000ff09067207 */ /* 0x000fe40001000000 */
[----:B------:R-:W-:Y:S02]  /*0ce0*/  ISETP.NE.AND P1, PT, R8, RZ, P1 ;  /* 0x000000ff0800720c */ /* 0x000fe40000f25270 */
[----:B------:R-:W-:Y:S02]  /*0cf0*/  SHF.R.U32.HI R6, RZ, R6, R7 ;  /* 0x00000006ff067219 */ /* 0x000fe40000011607 */
[----:B------:R-:W-:Y:S02]  /*0d00*/  PLOP3.LUT P0, PT, P0, P1, PT, 0xf8, 0x8f ;  /* 0x00000000008f781c */ /* 0x000fe40000703f70 */
[----:B------:R-:W-:-:S02]  /*0d10*/  SHF.R.U32.HI R8, RZ, 0x1, R6 ;  /* 0x00000001ff087819 */ /* 0x000fc40000011606 */
[----:B------:R-:W-:-:S04]  /*0d20*/  SEL R3, RZ, 0x1, !P0 ;  /* 0x00000001ff037807 */ /* 0x000fc80004000000 */
[----:B------:R-:W-:-:S04]  /*0d30*/  LOP3.LUT R3, R3, 0x1, R8, 0xf8, !PT ;  /* 0x0000000103037812 */ /* 0x000fc800078ef808 */
[----:B------:R-:W-:-:S05]  /*0d40*/  LOP3.LUT R3, R3, R6, RZ, 0xc0, !PT ;  /* 0x0000000603037212 */ /* 0x000fca00078ec0ff */
[----:B------:R-:W-:-:S05]  /*0d50*/  IMAD.IADD R3, R8, 0x1, R3 ;  /* 0x0000000108037824 */ /* 0x000fca00078e0203 */
[----:B------:R-:W-:Y:S01]  /*0d60*/  LOP3.LUT R0, R3, R0, RZ, 0xfc, !PT ;  /* 0x0000000003007212 */ /* 0x000fe200078efcff */
[----:B------:R-:W-:Y:S06]  /*0d70*/  BRA `(.L_x_45) ;  /* 0x0000000000107947 */ /* 0x000fec0003800000 */
.L_x_44:
[----:B------:R-:W-:-:S04]  /*0d80*/  LOP3.LUT R0, R0, 0x80000000, RZ, 0xc0, !PT ;  /* 0x8000000000007812 */ /* 0x000fc800078ec0ff */
[----:B------:R-:W-:Y:S01]  /*0d90*/  LOP3.LUT R0, R0, 0x7f800000, RZ, 0xfc, !PT ;  /* 0x7f80000000007812 */ /* 0x000fe200078efcff */
[----:B------:R-:W-:Y:S06]  /*0da0*/  BRA `(.L_x_45) ;  /* 0x0000000000047947 */ /* 0x000fec0003800000 */
.L_x_43:
[----:B------:R-:W-:-:S07]  /*0db0*/  IMAD R0, R7, 0x800000, R0 ;  /* 0x0080000007007824 */ /* 0x000fce00078e0200 */
.L_x_45:
[----:B------:R-:W-:Y:S05]  /*0dc0*/  BSYNC.RECONVERGENT B2 ;  /* 0x0000000000027941 */ /* 0x000fea0003800200 */
.L_x_42:
[----:B------:R-:W-:Y:S05]  /*0dd0*/  BRA `(.L_x_46) ;  /* 0x0000000000207947 */ /* 0x000fea0003800000 */
.L_x_41:
[----:B------:R-:W-:-:S04]  /*0de0*/  LOP3.LUT R0, R9, 0x80000000, R8, 0x48, !PT ;  /* 0x8000000009007812 */ /* 0x000fc800078e4808 */
[----:B------:R-:W-:Y:S01]  /*0df0*/  LOP3.LUT R0, R0, 0x7f800000, RZ, 0xfc, !PT ;  /* 0x7f80000000007812 */ /* 0x000fe200078efcff */
[----:B------:R-:W-:Y:S06]  /*0e00*/  BRA `(.L_x_46) ;  /* 0x0000000000147947 */ /* 0x000fec0003800000 */
.L_x_40:
[----:B------:R-:W-:Y:S01]  /*0e10*/  LOP3.LUT R0, R9, 0x80000000, R8, 0x48, !PT ;  /* 0x8000000009007812 */ /* 0x000fe200078e4808 */
[----:B------:R-:W-:Y:S06]  /*0e20*/  BRA `(.L_x_46) ;  /* 0x00000000000c7947 */ /* 0x000fec0003800000 */
.L_x_39:
[----:B------:R-:W0:Y:S01]  /*0e30*/  MUFU.RSQ R0, -QNAN ;  /* 0xffc0000000007908 */ /* 0x000e220000001400 */
[----:B------:R-:W-:Y:S05]  /*0e40*/  BRA `(.L_x_46) ;  /* 0x0000000000047947 */ /* 0x000fea0003800000 */
.L_x_38:
[----:B------:R-:W-:-:S07]  /*0e50*/  FADD.FTZ R0, R0, R3 ;  /* 0x0000000300007221 */ /* 0x000fce0000010000 */
.L_x_46:
[----:B------:R-:W-:Y:S05]  /*0e60*/  BSYNC.RECONVERGENT B1 ;  /* 0x0000000000017941 */ /* 0x000fea0003800200 */
.L_x_36:
[----:B------:R-:W-:-:S04]  /*0e70*/  IMAD.MOV.U32 R3, RZ, RZ, 0x0 ;  /* 0x00000000ff037424 */ /* 0x000fc800078e00ff */
[----:B0-----:R-:W-:Y:S05]  /*0e80*/  RET.REL.NODEC R2 `(normalize_to_distribution) ;  /* 0xfffffff0025c7950 */ /* 0x001fea0003c3ffff */
.L_x_47:
        /* <DEDUP_REMOVED lines=15> */
.L_x_141:


//--------------------- .text.compute_uncertainty --------------------------
	.section	.text.compute_uncertainty,"ax",@progbits
	.align	128
        .global         compute_uncertainty
        .type           compute_uncertainty,@function
        .size           compute_uncertainty,(.L_x_143 - compute_uncertainty)
        .other          compute_uncertainty,@"STO_CUDA_ENTRY STV_DEFAULT"
compute_uncertainty:
.text.compute_uncertainty:
        /* <DEDUP_REMOVED lines=10> */
[----:B------:R-:W1:Y:S01]  /*00a0*/  LDCU.64 UR10, c[0x0][0x358] ;  /* 0x00006b00ff0a77ac */ /* 0x000e620008000a00 */
[----:B0-----:R-:W-:-:S09]  /*00b0*/  UISETP.GE.AND UP0, UPT, UR12, 0x1, UPT ;  /* 0x000000010c00788c */ /* 0x001fd2000bf06270 */
[----:B-1----:R-:W-:Y:S05]  /*00c0*/  BRA.U !UP0, `(.L_x_48) ;  /* 0x0000000508a87547 */ /* 0x002fea000b800000 */
[----:B------:R-:W-:Y:S02]  /*00d0*/  UISETP.GE.U32.AND UP2, UPT, UR12, 0x10, UPT ;  /* 0x000000100c00788c */ /* 0x000fe4000bf46070 */
[----:B------:R-:W-:Y:S01]  /*00e0*/  IMAD R0, R2, UR12, RZ ;  /* 0x0000000c02007c24 */ /* 0x000fe2000f8e02ff */
[----:B------:R-:W-:Y:S01]  /*00f0*/  ULOP3.LUT UR8, UR12, 0xf, URZ, 0xc0, !UPT ;  /* 0x0000000f0c087892 */ /* 0x000fe2000f8ec0ff */
[----:B------:R-:W-:Y:S01]  /*0100*/  MOV R4, RZ ;  /* 0x000000ff00047202 */ /* 0x000fe20000000f00 */
[----:B------:R-:W-:Y:S02]  /*0110*/  UMOV UR4, URZ ;  /* 0x000000ff00047c82 */ /* 0x000fe40008000000 */
[----:B------:R-:W-:Y:S02]  /*0120*/  UISETP.NE.AND UP1, UPT, UR8, URZ, UPT ;  /* 0x000000ff0800728c */ /* 0x000fe4000bf25270 */
[----:B------:R-:W-:Y:S09]  /*0130*/  BRA.U !UP2, `(.L_x_49) ;  /* 0x000000010ab87547 */ /* 0x000ff2000b800000 */
[----:B------:R-:W0:Y:S01]  /*0140*/  LDCU.64 UR6, c[0x0][0x380] ;  /* 0x00007000ff0677ac */ /* 0x000e220008000a00 */
[----:B------:R-:W-:Y:S02]  /*0150*/  MOV R4, RZ ;  /* 0x000000ff00047202 */ /* 0x000fe40000000f00 */
[----:B------:R-:W-:Y:S01]  /*0160*/  MOV R3, R0 ;  /* 0x0000000000037202 */ /* 0x000fe20000000f00 */
[----:B------:R-:W-:-:S04]  /*0170*/  ULOP3.LUT UR4, UR12, 0x7ffffff0, URZ, 0xc0, !UPT ;  /* 0x7ffffff00c047892 */ /* 0x000fc8000f8ec0ff */
[----:B------:R-:W-:Y:S02]  /*0180*/  UIADD3 UR9, UPT, UPT, -UR4, URZ, URZ ;  /* 0x000000ff04097290 */ /* 0x000fe4000fffe1ff */
[----:B0-----:R-:W-:-:S04]  /*0190*/  UIADD3 UR5, UP2, UPT, UR6, 0x20, URZ ;  /* 0x0000002006057890 */ /* 0x001fc8000ff5e0ff */
[----:B------:R-:W-:-:S12]  /*01a0*/  UIADD3.X UR6, UPT, UPT, URZ, UR7, URZ, UP2, !UPT ;  /* 0x00000007ff067290 */ /* 0x000fd800097fe4ff */
.L_x_50:
        /* <DEDUP_REMOVED lines=18> */
[----:B------:R-:W5:Y:S01]  /*02d0*/  LDG.E.CONSTANT R14, desc[UR10][R6.64+0x1c] ;  /* 0x00001c0a060e7981 */ /* 0x000f62000c1e9900 */
[----:B------:R-:W-:Y:S01]  /*02e0*/  UIADD3 UR9, UPT, UPT, UR9, 0x10, URZ ;  /* 0x0000001009097890 */ /* 0x000fe2000fffe0ff */
[----:B------:R-:W-:-:S03]  /*02f0*/  IADD3 R3, PT, PT, R3, 0x10, RZ ;  /* 0x0000001003037810 */ /* 0x000fc60007ffe0ff */
[----:B------:R-:W-:Y:S01]  /*0300*/  UISETP.NE.AND UP2, UPT, UR9, URZ, UPT ;  /* 0x000000ff0900728c */ /* 0x000fe2000bf45270 */
[----:B--2---:R-:W-:-:S04]  /*0310*/  FADD R15, R15, R4 ;  /* 0x000000040f0f7221 */ /* 0x004fc80000000000 */
[----:B---3--:R-:W-:-:S04]  /*0320*/  FADD R15, R15, R16 ;  /* 0x000000100f0f7221 */ /* 0x008fc80000000000 */
[----:B----4-:R-:W-:-:S04]  /*0330*/  FADD R15, R15, R18 ;  /* 0x000000120f0f7221 */ /* 0x010fc80000000000 */
[----:B-----5:R-:W-:-:S04]  /*0340*/  FADD R15, R15, R20 ;  /* 0x000000140f0f7221 */ /* 0x020fc80000000000 */
[----:B------:R-:W-:-:S04]  /*0350*/  FADD R15, R15, R22 ;  /* 0x000000160f0f7221 */ /* 0x000fc80000000000 */
        /* <DEDUP_REMOVED lines=10> */
[----:B------:R-:W-:Y:S01]  /*0400*/  FADD R4, R5, R14 ;  /* 0x0000000e05047221 */ /* 0x000fe20000000000 */
[----:B------:R-:W-:Y:S06]  /*0410*/  BRA.U UP2, `(.L_x_50) ;  /* 0xfffffffd02647547 */ /* 0x000fec000b83ffff */
.L_x_49:
        /* <DEDUP_REMOVED lines=17> */
[----:B--2---:R-:W-:-:S04]  /*0530*/  FADD R3, R4, R3 ;  /* 0x0000000304037221 */ /* 0x004fc80000000000 */
[----:B---3--:R-:W-:-:S04]  /*0540*/  FADD R3, R3, R8 ;  /* 0x0000000803037221 */ /* 0x008fc80000000000 */
[----:B----4-:R-:W-:-:S04]  /*0550*/  FADD R3, R3, R10 ;  /* 0x0000000a03037221 */ /* 0x010fc80000000000 */
[----:B-----5:R-:W-:-:S04]  /*0560*/  FADD R3, R3, R12 ;  /* 0x0000000c03037221 */ /* 0x020fc80000000000 */
[----:B------:R-:W-:-:S04]  /*0570*/  FADD R3, R3, R14 ;  /* 0x0000000e03037221 */ /* 0x000fc80000000000 */
[----:B------:R-:W-:-:S04]  /*0580*/  FADD R3, R3, R16 ;  /* 0x0000001003037221 */ /* 0x000fc80000000000 */
[----:B------:R-:W-:-:S04]  /*0590*/  FADD R3, R3, R18 ;  /* 0x0000001203037221 */ /* 0x000fc80000000000 */
[----:B------:R-:W-:-:S07]  /*05a0*/  FADD R4, R3, R20 ;  /* 0x0000001403047221 */ /* 0x000fce0000000000 */
.L_x_51:
        /* <DEDUP_REMOVED lines=13> */
[----:B--2---:R-:W-:-:S04]  /*0680*/  FADD R3, R4, R3 ;  /* 0x0000000304037221 */ /* 0x004fc80000000000 */
[----:B---3--:R-:W-:-:S04]  /*0690*/  FADD R3, R3, R8 ;  /* 0x0000000803037221 */ /* 0x008fc80000000000 */
[----:B----4-:R-:W-:-:S04]  /*06a0*/  FADD R3, R3, R10 ;  /* 0x0000000a03037221 */ /* 0x010fc80000000000 */
[----:B-----5:R-:W-:-:S07]  /*06b0*/  FADD R4, R3, R12 ;  /* 0x0000000c03047221 */ /* 0x020fce0000000000 */
.L_x_52:
[----:B------:R-:W-:Y:S05]  /*06c0*/  BRA.U !UP2, `(.L_x_48) ;  /* 0x000000010a287547 */ /* 0x000fea000b800000 */
[----:B------:R-:W0:Y:S01]  /*06d0*/  LDC.64 R8, c[0x0][0x380] ;  /* 0x0000e000ff087b82 */ /* 0x000e220000000a00 */
[----:B------:R-:W-:Y:S01]  /*06e0*/  IADD3 R3, PT, PT, R0, UR4, RZ ;  /* 0x0000000400037c10 */ /* 0x000fe2000fffe0ff */
[----:B------:R-:W-:-:S12]  /*06f0*/  UIADD3 UR5, UPT, UPT, -UR5, URZ, URZ ;  /* 0x000000ff05057290 */ /* 0x000fd8000fffe1ff */
.L_x_53:
[----:B0-----:R-:W-:-:S06]  /*0700*/  IMAD.WIDE R6, R3, 0x4, R8 ;  /* 0x0000000403067825 */ /* 0x001fcc00078e0208 */
[----:B------:R-:W2:Y:S01]  /*0710*/  LDG.E.CONSTANT R7, desc[UR10][R6.64] ;  /* 0x0000000a06077981 */ /* 0x000ea2000c1e9900 */
[----:B------:R-:W-:Y:S01]  /*0720*/  UIADD3 UR5, UPT, UPT, UR5, 0x1, URZ ;  /* 0x0000000105057890 */ /* 0x000fe2000fffe0ff */
[----:B------:R-:W-:-:S03]  /*0730*/  IADD3 R3, PT, PT, R3, 0x1, RZ ;  /* 0x0000000103037810 */ /* 0x000fc60007ffe0ff */
[----:B------:R-:W-:Y:S01]  /*0740*/  UISETP.NE.AND UP1, UPT, UR5, URZ, UPT ;  /* 0x000000ff0500728c */ /* 0x000fe2000bf25270 */
[----:B--2---:R-:W-:-:S08]  /*0750*/  FADD R4, R7, R4 ;  /* 0x0000000407047221 */ /* 0x004fd00000000000 */
[----:B------:R-:W-:Y:S05]  /*0760*/  BRA.U UP1, `(.L_x_53) ;  /* 0xfffffffd01e47547 */ /* 0x000fea000b83ffff */
.L_x_48:
        /* <DEDUP_REMOVED lines=12> */
[----:B------:R-:W-:Y:S05]  /*0830*/  CALL.REL.NOINC `($__internal_5_$__cuda_sm3x_div_rn_noftz_f32_slowpath) ;  /* 0x0000000c00087944 */ /* 0x000fea0003c00000 */
.L_x_55:
[----:B------:R-:W-:Y:S05]  /*0840*/  BSYNC.RECONVERGENT B0 ;  /* 0x0000000000007941 */ /* 0x000fea0003800200 */
.L_x_54:
[----:B------:R-:W-:Y:S01]  /*0850*/  HFMA2 R6, -RZ, RZ, 0, 0 ;  /* 0x00000000ff067431 */ /* 0x000fe200000001ff */
[----:B------:R-:W-:Y:S06]  /*0860*/  BRA.U !UP0, `(.L_x_56) ;  /* 0x0000000908207547 */ /* 0x000fec000b800000 */
[----:B------:R-:W0:Y:S01]  /*0870*/  LDCU UR5, c[0x0][0x394] ;  /* 0x00007280ff0577ac */ /* 0x000e220008000800 */
[----:B------:R-:W-:Y:S01]  /*0880*/  MOV R6, RZ ;  /* 0x000000ff00067202 */ /* 0x000fe20000000f00 */
[----:B------:R-:W-:Y:S01]  /*0890*/  UMOV UR4, URZ ;  /* 0x000000ff00047c82 */ /* 0x000fe20008000000 */
[----:B0-----:R-:W-:Y:S02]  /*08a0*/  UISETP.GE.U32.AND UP1, UPT, UR5, 0x10, UPT ;  /* 0x000000100500788c */ /* 0x001fe4000bf26070 */
[----:B------:R-:W-:Y:S01]  /*08b0*/  IMAD R7, R2, UR5, RZ ;  /* 0x0000000502077c24 */ /* 0x000fe2000f8e02ff */
[----:B------:R-:W-:-:S04]  /*08c0*/  ULOP3.LUT UR9, UR5, 0xf, URZ, 0xc0, !UPT ;  /* 0x0000000f05097892 */ /* 0x000fc8000f8ec0ff */
        /* <DEDUP_REMOVED lines=9> */
.L_x_58:
        /* <DEDUP_REMOVED lines=22> */
[----:B--2---:R-:W-:-:S04]  /*0ac0*/  FADD R14, R14, -R0 ;  /* 0x800000000e0e7221 */ /* 0x004fc80000000000 */
[----:B------:R-:W-:Y:S01]  /*0ad0*/  FFMA R6, R14, R14, R6 ;  /* 0x0000000e0e067223 */ /* 0x000fe20000000006 */
[--C-:B---3--:R-:W-:Y:S01]  /*0ae0*/  FADD R16, R16, -R0.reuse ;  /* 0x8000000010107221 */ /* 0x108fe20000000000 */
[----:B----4-:R-:W-:-:S03]  /*0af0*/  FADD R18, R18, -R0 ;  /* 0x8000000012127221 */ /* 0x010fc60000000000 */
[----:B------:R-:W-:Y:S01]  /*0b00*/  FFMA R6, R16, R16, R6 ;  /* 0x0000001010067223 */ /* 0x000fe20000000006 */
[----:B-----5:R-:W-:-:S03]  /*0b10*/  FADD R10, R10, -R0 ;  /* 0x800000000a0a7221 */ /* 0x020fc60000000000 */
[----:B------:R-:W-:Y:S01]  /*0b20*/  FFMA R6, R18, R18, R6 ;  /* 0x0000001212067223 */ /* 0x000fe20000000006 */
[----:B------:R-:W-:-:S03]  /*0b30*/  FADD R29, R29, -R0 ;  /* 0x800000001d1d7221 */ /* 0x000fc60000000000 */
        /* <DEDUP_REMOVED lines=22> */
[----:B------:R-:W-:-:S04]  /*0ca0*/  FFMA R6, R9, R9, R6 ;  /* 0x0000000909067223 */ /* 0x000fc80000000006 */
[----:B------:R-:W-:Y:S01]  /*0cb0*/  FFMA R6, R5, R5, R6 ;  /* 0x0000000505067223 */ /* 0x000fe20000000006 */
[----:B------:R-:W-:Y:S06]  /*0cc0*/  BRA.U UP1, `(.L_x_58) ;  /* 0xfffffffd01247547 */ /* 0x000fec000b83ffff */
.L_x_57:
        /* <DEDUP_REMOVED lines=32> */
[----:B------:R-:W-:-:S07]  /*0ed0*/  FFMA R6, R23, R23, R6 ;  /* 0x0000001717067223 */ /* 0x000fce0000000006 */
.L_x_59:
        /* <DEDUP_REMOVED lines=19> */
[----:B------:R-:W-:-:S04]  /*1010*/  FFMA R6, R13, R13, R6 ;  /* 0x0000000d0d067223 */ /* 0x000fc80000000006 */
[----:B------:R-:W-:-:S07]  /*1020*/  FFMA R6, R15, R15, R6 ;  /* 0x0000000f0f067223 */ /* 0x000fce0000000006 */
.L_x_60:
[----:B------:R-:W-:Y:S05]  /*1030*/  BRA.U !UP1, `(.L_x_56) ;  /* 0x00000001092c7547 */ /* 0x000fea000b800000 */
[----:B------:R-:W0:Y:S01]  /*1040*/  LDC.64 R8, c[0x0][0x380] ;  /* 0x0000e000ff087b82 */ /* 0x000e220000000a00 */
[----:B------:R-:W-:Y:S01]  /*1050*/  IADD3 R7, PT, PT, R7, UR4, RZ ;  /* 0x0000000407077c10 */ /* 0x000fe2000fffe0ff */
[----:B------:R-:W-:-:S12]  /*1060*/  UIADD3 UR5, UPT, UPT, -UR5, URZ, URZ ;  /* 0x000000ff05057290 */ /* 0x000fd8000fffe1ff */
.L_x_61:
[----:B0-----:R-:W-:-:S06]  /*1070*/  IMAD.WIDE R4, R7, 0x4, R8 ;  /* 0x0000000407047825 */ /* 0x001fcc00078e0208 */
[----:B------:R-:W2:Y:S01]  /*1080*/  LDG.E.CONSTANT R5, desc[UR10][R4.64] ;  /* 0x0000000a04057981 */ /* 0x000ea2000c1e9900 */
[----:B------:R-:W-:Y:S01]  /*1090*/  UIADD3 UR5, UPT, UPT, UR5, 0x1, URZ ;  /* 0x0000000105057890 */ /* 0x000fe2000fffe0ff */
[----:B------:R-:W-:-:S03]  /*10a0*/  IADD3 R7, PT, PT, R7, 0x1, RZ ;  /* 0x0000000107077810 */ /* 0x000fc60007ffe0ff */
[----:B------:R-:W-:Y:S01]  /*10b0*/  UISETP.NE.AND UP0, UPT, UR5, URZ, UPT ;  /* 0x000000ff0500728c */ /* 0x000fe2000bf05270 */
[----:B--2---:R-:W-:-:S04]  /*10c0*/  FADD R11, R5, -R0 ;  /* 0x80000000050b7221 */ /* 0x004fc80000000000 */
[----:B------:R-:W-:-:S04]  /*10d0*/  FFMA R6, R11, R11, R6 ;  /* 0x0000000b0b067223 */ /* 0x000fc80000000006 */
[----:B------:R-:W-:Y:S05]  /*10e0*/  BRA.U UP0, `(.L_x_61) ;  /* 0xfffffffd00e07547 */ /* 0x000fea000b83ffff */
.L_x_56:
        /* <DEDUP_REMOVED lines=12> */
.L_x_63:
[----:B------:R-:W-:Y:S05]  /*11b0*/  BSYNC.RECONVERGENT B0 ;  /* 0x0000000000007941 */ /* 0x000fea0003800200 */
.L_x_62:
[----:B------:R-:W-:Y:S01]  /*11c0*/  IADD3 R3, PT, PT, R0, -0xd000000, RZ ;  /* 0xf300000000037810 */ /* 0x000fe20007ffe0ff */
[----:B------:R0:W1:Y:S01]  /*11d0*/  MUFU.RSQ R5, R0 ;  /* 0x0000000000057308 */ /* 0x0000620000001400 */
[----:B------:R-:W-:Y:S02]  /*11e0*/  BSSY.RECONVERGENT B0, `(.L_x_64) ;  /* 0x000000b000007945 */ /* 0x000fe40003800200 */
[----:B------:R-:W-:-:S13]  /*11f0*/  ISETP.GT.U32.AND P0, PT, R3, 0x727fffff, PT ;  /* 0x727fffff0300780c */ /* 0x000fda0003f04070 */
[----:B0-----:R-:W-:Y:S05]  /*1200*/  @!P0 BRA `(.L_x_65) ;  /* 0x0000000000108947 */ /* 0x001fea0003800000 */
[----:B------:R-:W-:-:S07]  /*1210*/  MOV R8, 0x1230 ;  /* 0x0000123000087802 */ /* 0x000fce0000000f00 */
[----:B-1----:R-:W-:Y:S05]  /*1220*/  CALL.REL.NOINC `($__internal_4_$__cuda_sm20_sqrt_rn_f32_slowpath) ;  /* 0x0000000000347944 */ /* 0x002fea0003c00000 */
[----:B------:R-:W-:Y:S01]  /*1230*/  MOV R0, R3 ;  /* 0x0000000300007202 */ /* 0x000fe20000000f00 */
[----:B------:R-:W-:Y:S06]  /*1240*/  BRA `(.L_x_66) ;  /* 0x0000000000107947 */ /* 0x000fec0003800000 */
.L_x_65:
[C---:B-1----:R-:W-:Y:S01]  /*1250*/  FMUL.FTZ R3, R5.reuse, R0 ;  /* 0x0000000005037220 */ /* 0x042fe20000410000 */
[----:B------:R-:W-:-:S03]  /*1260*/  FMUL.FTZ R4, R5, 0.5 ;  /* 0x3f00000005047820 */ /* 0x000fc60000410000 */
[----:B------:R-:W-:-:S04]  /*1270*/  FFMA R0, -R3, R3, R0 ;  /* 0x0000000303007223 */ /* 0x000fc80000000100 */
[----:B------:R-:W-:-:S07]  /*1280*/  FFMA R0, R0, R4, R3 ;  /* 0x0000000400007223 */ /* 0x000fce0000000003 */
.L_x_66:
[----:B------:R-:W-:Y:S05]  /*1290*/  BSYNC.RECONVERGENT B0 ;  /* 0x0000000000007941 */ /* 0x000fea0003800200 */
.L_x_64:
[----:B------:R-:W0:Y:S01]  /*12a0*/  LDC.64 R4, c[0x0][0x388] ;  /* 0x0000e200ff047b82 */ /* 0x000e220000000a00 */
[----:B------:R-:W-:Y:S01]  /*12b0*/  FADD R0, R0, R0 ;  /* 0x0000000000007221 */ /* 0x000fe20000000000 */
[----:B0-----:R-:W-:-:S04]  /*12c0*/  IMAD.WIDE R2, R2, 0x4, R4 ;  /* 0x0000000402027825 */ /* 0x001fc800078e0204 */
[----:B------:R-:W-:-:S05]  /*12d0*/  FMNMX R5, R0, 1, PT ;  /* 0x3f80000000057809 */ /* 0x000fca0003800000 */
[----:B------:R-:W-:Y:S01]  /*12e0*/  STG.E desc[UR10][R2.64], R5 ;  /* 0x0000000502007986 */ /* 0x000fe2000c10190a */
[----:B------:R-:W-:Y:S05]  /*12f0*/  EXIT ;  /* 0x000000000000794d */ /* 0x000fea0003800000 */
        .weak           $__internal_4_$__cuda_sm20_sqrt_rn_f32_slowpath
        .type           $__internal_4_$__cuda_sm20_sqrt_rn_f32_slowpath,@function
        .size           $__internal_4_$__cuda_sm20_sqrt_rn_f32_slowpath,($__internal_5_$__cuda_sm3x_div_rn_noftz_f32_slowpath - $__internal_4_$__cuda_sm20_sqrt_rn_f32_slowpath)
$__internal_4_$__cuda_sm20_sqrt_rn_f32_slowpath:
[----:B------:R-:W-:-:S13]  /*1300*/  LOP3.LUT P0, RZ, R0, 0x7fffffff, RZ, 0xc0, !PT ;  /* 0x7fffffff00ff7812 */ /* 0x000fda000780c0ff */
[----:B------:R-:W-:Y:S01]  /*1310*/  @!P0 MOV R3, R0 ;  /* 0x0000000000038202 */ /* 0x000fe20000000f00 */
[----:B------:R-:W-:Y:S06]  /*1320*/  @!P0 BRA `(.L_x_67) ;  /* 0x0000000000408947 */ /* 0x000fec0003800000 */
[----:B------:R-:W-:-:S13]  /*1330*/  FSETP.GEU.FTZ.AND P0, PT, R0, RZ, PT ;  /* 0x000000ff0000720b */ /* 0x000fda0003f1e000 */
        /* <DEDUP_REMOVED lines=15> */
.L_x_67:
[----:B------:R-:W-:Y:S01]  /*1430*/  HFMA2 R5, -RZ, RZ, 0, 0 ;  /* 0x00000000ff057431 */ /* 0x000fe200000001ff */
[----:B------:R-:W-:-:S04]  /*1440*/  MOV R4, R8 ;  /* 0x0000000800047202 */ /* 0x000fc80000000f00 */
[----:B------:R-:W-:Y:S05]  /*1450*/  RET.REL.NODEC R4 `(compute_uncertainty) ;  /* 0xffffffe804e87950 */ /* 0x000fea0003c3ffff */
        .weak           $__internal_5_$__cuda_sm3x_div_rn_noftz_f32_slowpath
        .type           $__internal_5_$__cuda_sm3x_div_rn_noftz_f32_slowpath,@function
        .size           $__internal_5_$__cuda_sm3x_div_rn_noftz_f32_slowpath,(.L_x_143 - $__internal_5_$__cuda_sm3x_div_rn_noftz_f32_slowpath)
$__internal_5_$__cuda_sm3x_div_rn_noftz_f32_slowpath:
        /* <DEDUP_REMOVED lines=35> */
.L_x_69:
        /* <DEDUP_REMOVED lines=51> */
.L_x_76:
[----:B------:R-:W-:-:S04]  /*19c0*/  LOP3.LUT R0, R0, 0x80000000, RZ, 0xc0, !PT ;  /* 0x8000000000007812 */ /* 0x000fc800078ec0ff */
[----:B------:R-:W-:Y:S01]  /*19d0*/  LOP3.LUT R0, R0, 0x7f800000, RZ, 0xfc, !PT ;  /* 0x7f80000000007812 */ /* 0x000fe200078efcff */
[----:B------:R-:W-:Y:S06]  /*19e0*/  BRA `(.L_x_77) ;  /* 0x0000000000047947 */ /* 0x000fec0003800000 */
.L_x_75:
[----:B------:R-:W-:-:S07]  /*19f0*/  LEA R0, R7, R0, 0x17 ;  /* 0x0000000007007211 */ /* 0x000fce00078eb8ff */
.L_x_77:
[----:B------:R-:W-:Y:S05]  /*1a00*/  BSYNC.RECONVERGENT B2 ;  /* 0x0000000000027941 */ /* 0x000fea0003800200 */
.L_x_74:
[----:B------:R-:W-:Y:S05]  /*1a10*/  BRA `(.L_x_78) ;  /* 0x0000000000207947 */ /* 0x000fea0003800000 */
.L_x_73:
[----:B------:R-:W-:-:S04]  /*1a20*/  LOP3.LUT R0, R5, 0x80000000, R0, 0x48, !PT ;  /* 0x8000000005007812 */ /* 0x000fc800078e4800 */
[----:B------:R-:W-:Y:S01]  /*1a30*/  LOP3.LUT R0, R0, 0x7f800000, RZ, 0xfc, !PT ;  /* 0x7f80000000007812 */ /* 0x000fe200078efcff */
[----:B------:R-:W-:Y:S06]  /*1a40*/  BRA `(.L_x_78) ;  /* 0x0000000000147947 */ /* 0x000fec0003800000 */
.L_x_72:
[----:B------:R-:W-:Y:S01]  /*1a50*/  LOP3.LUT R0, R5, 0x80000000, R0, 0x48, !PT ;  /* 0x8000000005007812 */ /* 0x000fe200078e4800 */
[----:B------:R-:W-:Y:S06]  /*1a60*/  BRA `(.L_x_78) ;  /* 0x00000000000c7947 */ /* 0x000fec0003800000 */
.L_x_71:
[----:B------:R-:W0:Y:S01]  /*1a70*/  MUFU.RSQ R0, -QNAN ;  /* 0xffc0000000007908 */ /* 0x000e220000001400 */
[----:B------:R-:W-:Y:S05]  /*1a80*/  BRA `(.L_x_78) ;  /* 0x0000000000047947 */ /* 0x000fea0003800000 */
.L_x_70:
[----:B------:R-:W-:-:S07]  /*1a90*/  FADD.FTZ R0, R0, R3 ;  /* 0x0000000300007221 */ /* 0x000fce0000010000 */
.L_x_78:
[----:B------:R-:W-:Y:S05]  /*1aa0*/  BSYNC.RECONVERGENT B1 ;  /* 0x0000000000017941 */ /* 0x000fea0003800200 */
.L_x_68:
[----:B------:R-:W-:-:S04]  /*1ab0*/  HFMA2 R5, -RZ, RZ, 0, 0 ;  /* 0x00000000ff057431 */ /* 0x000fc800000001ff */
[----:B0-----:R-:W-:Y:S05]  /*1ac0*/  RET.REL.NODEC R4 `(compute_uncertainty) ;  /* 0xffffffe4044c7950 */ /* 0x001fea0003c3ffff */
.L_x_79:
        /* <DEDUP_REMOVED lines=11> */
.L_x_143:


//--------------------- .text.compute_difficulty  --------------------------
	.section	.text.compute_difficulty,"ax",@progbits
	.align	128
        .global         compute_difficulty
        .type           compute_difficulty,@function
        .size           compute_difficulty,(.L_x_144 - compute_difficulty)
        .other          compute_difficulty,@"STO_CUDA_ENTRY STV_DEFAULT"
compute_difficulty:
.text.compute_difficulty:
        /* <DEDUP_REMOVED lines=21> */
[----:B------:R-:W-:Y:S01]  /*0150*/  IMAD.MOV.U32 R3, RZ, RZ, RZ ;  /* 0x000000ffff037224 */ /* 0x000fe200078e00ff */
[----:B------:R-:W-:Y:S01]  /*0160*/  MOV R6, R0 ;  /* 0x0000000000067202 */ /* 0x000fe20000000f00 */
[----:B------:R-:W-:-:S04]  /*0170*/  ULOP3.LUT UR4, UR12, 0x7ffffff0, URZ, 0xc0, !UPT ;  /* 0x7ffffff00c047892 */ /* 0x000fc8000f8ec0ff */
[----:B------:R-:W-:Y:S02]  /*0180*/  UIADD3 UR9, UPT, UPT, -UR4, URZ, URZ ;  /* 0x000000ff04097290 */ /* 0x000fe4000fffe1ff */
[----:B0-----:R-:W-:-:S04]  /*0190*/  UIADD3 UR5, UP1, UPT, UR6, 0x20, URZ ;  /* 0x0000002006057890 */ /* 0x001fc8000ff3e0ff */
[----:B------:R-:W-:-:S12]  /*01a0*/  UIADD3.X UR6, UPT, UPT, URZ, UR7, URZ, UP1, !UPT ;  /* 0x00000007ff067290 */ /* 0x000fd80008ffe4ff */
.L_x_82:
[----:B------:R-:W-:Y:S01]  /*01b0*/  MOV R4, UR5 ;  /* 0x0000000500047c02 */ /* 0x000fe20008000f00 */
[----:B------:R-:W-:-:S04]  /*01c0*/  IMAD.U32 R5, RZ, RZ, UR6 ;  /* 0x00000006ff057e24 */ /* 0x000fc8000f8e00ff */
        /* <DEDUP_REMOVED lines=37> */
.L_x_81:
        /* <DEDUP_REMOVED lines=25> */
.L_x_83:
[----:B------:R-:W-:Y:S05]  /*05b0*/  BRA.U !UP1, `(.L_x_80) ;  /* 0x00000001096c7547 */ /* 0x000fea000b800000 */
[----:B------:R-:W-:Y:S02]  /*05c0*/  UISETP.GE.U32.AND UP0, UPT, UR6, 0x4, UPT ;  /* 0x000000040600788c */ /* 0x000fe4000bf06070 */
[----:B------:R-:W-:-:S04]  /*05d0*/  ULOP3.LUT UR5, UR12, 0x3, URZ, 0xc0, !UPT ;  /* 0x000000030c057892 */ /* 0x000fc8000f8ec0ff */
[----:B------:R-:W-:-:S03]  /*05e0*/  UISETP.NE.AND UP1, UPT, UR5, URZ, UPT ;  /* 0x000000ff0500728c */ /* 0x000fc6000bf25270 */
[----:B------:R-:W-:Y:S08]  /*05f0*/  BRA.U !UP0, `(.L_x_84) ;  /* 0x0000000108307547 */ /* 0x000ff0000b800000 */
[----:B------:R-:W0:Y:S01]  /*0600*/  LDC.64 R4, c[0x0][0x380] ;  /* 0x0000e000ff047b82 */ /* 0x000e220000000a00 */
[----:B------:R-:W-:-:S04]  /*0610*/  VIADD R7, R0, UR4 ;  /* 0x0000000400077c36 */ /* 0x000fc80008000000 */
        /* <DEDUP_REMOVED lines=10> */
.L_x_84:
[----:B------:R-:W-:Y:S05]  /*06c0*/  BRA.U !UP1, `(.L_x_80) ;  /* 0x0000000109287547 */ /* 0x000fea000b800000 */
[----:B------:R-:W0:Y:S01]  /*06d0*/  LDC.64 R6, c[0x0][0x380] ;  /* 0x0000e000ff067b82 */ /* 0x000e220000000a00 */
[----:B------:R-:W-:Y:S01]  /*06e0*/  IADD3 R9, PT, PT, R0, UR4, RZ ;  /* 0x0000000400097c10 */ /* 0x000fe2000fffe0ff */
[----:B------:R-:W-:-:S12]  /*06f0*/  UIADD3 UR5, UPT, UPT, -UR5, URZ, URZ ;  /* 0x000000ff05057290 */ /* 0x000fd8000fffe1ff */
.L_x_85:
[----:B0-----:R-:W-:-:S06]  /*0700*/  IMAD.WIDE R4, R9, 0x4, R6 ;  /* 0x0000000409047825 */ /* 0x001fcc00078e0206 */
[----:B------:R-:W2:Y:S01]  /*0710*/  LDG.E.CONSTANT R4, desc[UR10][R4.64] ;  /* 0x0000000a04047981 */ /* 0x000ea2000c1e9900 */
[----:B------:R-:W-:Y:S01]  /*0720*/  UIADD3 UR5, UPT, UPT, UR5, 0x1, URZ ;  /* 0x0000000105057890 */ /* 0x000fe2000fffe0ff */
[----:B------:R-:W-:-:S03]  /*0730*/  IADD3 R9, PT, PT, R9, 0x1, RZ ;  /* 0x0000000109097810 */ /* 0x000fc60007ffe0ff */
[----:B------:R-:W-:Y:S01]  /*0740*/  UISETP.NE.AND UP0, UPT, UR5, URZ, UPT ;  /* 0x000000ff0500728c */ /* 0x000fe2000bf05270 */
[----:B--2---:R-:W-:-:S08]  /*0750*/  FADD R3, R4, R3 ;  /* 0x0000000304037221 */ /* 0x004fd00000000000 */
[----:B------:R-:W-:Y:S05]  /*0760*/  BRA.U UP0, `(.L_x_85) ;  /* 0xfffffffd00e47547 */ /* 0x000fea000b83ffff */
.L_x_80:
        /* <DEDUP_REMOVED lines=10> */
[----:B------:R-:W-:-:S07]  /*0810*/  MOV R4, 0x830 ;  /* 0x0000083000047802 */ /* 0x000fce0000000f00 */
[----:B------:R-:W-:Y:S05]  /*0820*/  CALL.REL.NOINC `($__internal_6_$__cuda_sm3x_div_rn_noftz_f32_slowpath) ;  /* 0x0000000000647944 */ /* 0x000fea0003c00000 */
[----:B------:R-:W-:-:S07]  /*0830*/  IMAD.MOV.U32 R7, RZ, RZ, R0 ;  /* 0x000000ffff077224 */ /* 0x000fce00078e0000 */
.L_x_87:
[----:B------:R-:W-:Y:S05]  /*0840*/  BSYNC.RECONVERGENT B0 ;  /* 0x0000000000007941 */ /* 0x000fea0003800200 */
.L_x_86:
[C---:B------:R-:W-:Y:S01]  /*0850*/  FMUL R0, |R7|.reuse, 2.8853900432586669922 ;  /* 0x4038aa3b07007820 */ /* 0x040fe20000400200 */
[----:B------:R-:W-:Y:S01]  /*0860*/  MOV R8, 0x3c80f082 ;  /* 0x3c80f08200087802 */ /* 0x000fe20000000f00 */
[----:B------:R-:W-:Y:S02]  /*0870*/  HFMA2 R6, -RZ, RZ, 1.875, 0 ;  /* 0x3f800000ff067431 */ /* 0x000fe400000001ff */
[C---:B------:R-:W-:Y:S01]  /*0880*/  FMUL R9, R7.reuse, R7 ;  /* 0x0000000707097220 */ /* 0x040fe20000400000 */
[----:B------:R-:W0:Y:S01]  /*0890*/  LDC.64 R4, c[0x0][0x388] ;  /* 0x0000e200ff047b82 */ /* 0x000e220000000a00 */
[----:B------:R-:W-:Y:S01]  /*08a0*/  FSETP.GE.AND P1, PT, |R7|, 0.60000002384185791016, PT ;  /* 0x3f19999a0700780b */ /* 0x000fe20003f26200 */
[----:B------:R-:W1:Y:S01]  /*08b0*/  MUFU.EX2 R0, R0 ;  /* 0x0000000000007308 */ /* 0x000e620000000800 */
[----:B------:R-:W-:Y:S01]  /*08c0*/  FFMA R8, R9, R8, -0.052303962409496307373 ;  /* 0xbd563cae09087423 */ /* 0x000fe20000000008 */
[----:B------:R-:W-:Y:S01]  /*08d0*/  FSETP.GE.AND P0, PT, |R7|, 9.010913848876953125, PT ;  /* 0x41102cb40700780b */ /* 0x000fe20003f06200 */
[----:B-1----:R-:W-:-:S02]  /*08e0*/  FADD R3, R0, 1 ;  /* 0x3f80000000037421 */ /* 0x002fc40000000000 */
[----:B------:R-:W-:-:S04]  /*08f0*/  FFMA R0, R9, R8, 0.1331529766321182251 ;  /* 0x3e08594109007423 */ /* 0x000fc80000000008 */
[----:B------:R-:W-:Y:S01]  /*0900*/  FFMA R0, R9, R0, -0.33332768082618713379 ;  /* 0xbeaaa9ed09007423 */ /* 0x000fe20000000000 */
[----:B------:R-:W1:Y:S01]  /*0910*/  MUFU.RCP R3, R3 ;  /* 0x0000000300037308 */ /* 0x000e620000001000 */
[----:B0-----:R-:W-:-:S04]  /*0920*/  IMAD.WIDE R4, R2, 0x4, R4 ;  /* 0x0000000402047825 */ /* 0x001fc800078e0204 */
[----:B------:R-:W-:Y:S01]  /*0930*/  FFMA R0, R9, R0, RZ ;  /* 0x0000000009007223 */ /* 0x000fe200000000ff */
[----:B-1----:R-:W-:-:S05]  /*0940*/  FFMA R6, R3, -2, R6 ;  /* 0xc000000003067823 */ /* 0x002fca0000000006 */
[----:B------:R-:W-:-:S04]  /*0950*/  FSEL R6, R6, 1, !P0 ;  /* 0x3f80000006067808 */ /* 0x000fc80004000000 */
[--C-:B------:R-:W-:Y:S01]  /*0960*/  LOP3.LUT R6, R6, 0x80000000, R7.reuse, 0xb8, !PT ;  /* 0x8000000006067812 */ /* 0x100fe200078eb807 */
[----:B------:R-:W-:-:S04]  /*0970*/  @!P1 FFMA R6, R0, R7, R7 ;  /* 0x0000000700069223 */ /* 0x000fc80000000007 */
[----:B------:R-:W-:-:S04]  /*0980*/  FADD R6, R6, 1 ;  /* 0x3f80000006067421 */ /* 0x000fc80000000000 */
[----:B------:R-:W-:-:S05]  /*0990*/  FMUL R3, R6, 0.5 ;  /* 0x3f00000006037820 */ /* 0x000fca0000400000 */
[----:B------:R-:W-:Y:S01]  /*09a0*/  STG.E desc[UR10][R4.64], R3 ;  /* 0x0000000304007986 */ /* 0x000fe2000c10190a */
[----:B------:R-:W-:Y:S05]  /*09b0*/  EXIT ;  /* 0x000000000000794d */ /* 0x000fea0003800000 */
        .weak           $__internal_6_$__cuda_sm3x_div_rn_noftz_f32_slowpath
        .type           $__internal_6_$__cuda_sm3x_div_rn_noftz_f32_slowpath,@function
        .size           $__internal_6_$__cuda_sm3x_div_rn_noftz_f32_slowpath,(.L_x_144 - $__internal_6_$__cuda_sm3x_div_rn_noftz_f32_slowpath)
$__internal_6_$__cuda_sm3x_div_rn_noftz_f32_slowpath:
[----:B------:R-:W-:Y:S01]  /*09c0*/  SHF.R.U32.HI R5, RZ, 0x17, R6 ;  /* 0x00000017ff057819 */ /* 0x000fe20000011606 */
[----:B------:R-:W-:Y:S01]  /*09d0*/  BSSY.RECONVERGENT B1, `(.L_x_88) ;  /* 0x0000063000017945 */ /* 0x000fe20003800200 */
[----:B------:R-:W-:Y:S02]  /*09e0*/  SHF.R.U32.HI R0, RZ, 0x17, R3 ;  /* 0x00000017ff007819 */ /* 0x000fe40000011603 */
[----:B------:R-:W-:Y:S02]  /*09f0*/  LOP3.LUT R5, R5, 0xff, RZ, 0xc0, !PT ;  /* 0x000000ff05057812 */ /* 0x000fe400078ec0ff */
[----:B------:R-:W-:-:S03]  /*0a00*/  LOP3.LUT R10, R0, 0xff, RZ, 0xc0, !PT ;  /* 0x000000ff000a7812 */ /* 0x000fc600078ec0ff */
[----:B------:R-:W-:Y:S01]  /*0a10*/  VIADD R8, R5, 0xffffffff ;  /* 0xffffffff05087836 */ /* 0x000fe20000000000 */
[----:B------:R-:W-:-:S04]  /*0a20*/  IADD3 R9, PT, PT, R10, -0x1, RZ ;  /* 0xffffffff0a097810 */ /* 0x000fc80007ffe0ff */
[----:B------:R-:W-:-:S04]  /*0a30*/  ISETP.GT.U32.AND P0, PT, R8, 0xfd, PT ;  /* 0x000000fd0800780c */ /* 0x000fc80003f04070 */
[----:B------:R-:W-:-:S13]  /*0a40*/  ISETP.GT.U32.OR P0, PT, R9, 0xfd, P0 ;  /* 0x000000fd0900780c */ /* 0x000fda0000704470 */
[----:B------:R-:W-:Y:S01]  /*0a50*/  @!P0 MOV R7, RZ ;  /* 0x000000ff00078202 */ /* 0x000fe20000000f00 */
[----:B------:R-:W-:Y:S06]  /*0a60*/  @!P0 BRA `(.L_x_89) ;  /* 0x0000000000608947 */ /* 0x000fec0003800000 */
[----:B------:R-:W-:Y:S01]  /*0a70*/  FSETP.GTU.FTZ.AND P0, PT, |R3|, +INF , PT ;  /* 0x7f8000000300780b */ /* 0x000fe20003f1c200 */
[----:B------:R-:W-:Y:S01]  /*0a80*/  IMAD.MOV.U32 R0, RZ, RZ, R6 ;  /* 0x000000ffff007224 */ /* 0x000fe200078e0006 */
        /* <DEDUP_REMOVED lines=20> */
[----:B------:R-:W-:-:S04]  /*0bd0*/  @!P1 FFMA R6, R0, 1.84467440737095516160e+19, RZ ;  /* 0x5f80000000069823 */ /* 0x000fc800000000ff */
[----:B------:R-:W-:-:S07]  /*0be0*/  @!P1 VIADD R7, R7, 0x40 ;  /* 0x0000004007079836 */ /* 0x000fce0000000000 */
.L_x_89:
[----:B------:R-:W-:Y:S01]  /*0bf0*/  LEA R9, R5, 0xc0800000, 0x17 ;  /* 0xc080000005097811 */ /* 0x000fe200078eb8ff */
[----:B------:R-:W-:Y:S03]  /*0c00*/  BSSY.RECONVERGENT B2, `(.L_x_94) ;  /* 0x0000036000027945 */ /* 0x000fe60003800200 */
[----:B------:R-:W-:Y:S02]  /*0c10*/  IADD3 R9, PT, PT, -R9, R6, RZ ;  /* 0x0000000609097210 */ /* 0x000fe40007ffe1ff */
[----:B------:R-:W-:Y:S02]  /*0c20*/  IADD3 R6, PT, PT, R10, -0x7f, RZ ;  /* 0xffffff810a067810 */ /* 0x000fe40007ffe0ff */
[----:B------:R-:W0:Y:S01]  /*0c30*/  MUFU.RCP R8, R9 ;  /* 0x0000000900087308 */ /* 0x000e220000001000 */
[----:B------:R-:W-:Y:S02]  /*0c40*/  FADD.FTZ R11, -R9, -RZ ;  /* 0x800000ff090b7221 */ /* 0x000fe40000010100 */
[C---:B------:R-:W-:Y:S01]  /*0c50*/  IMAD R0, R6.reuse, -0x800000, R3 ;  /* 0xff80000006007824 */ /* 0x040fe200078e0203 */
[----:B------:R-:W-:-:S05]  /*0c60*/  IADD3 R6, PT, PT, R6, 0x7f, -R5 ;  /* 0x0000007f06067810 */ /* 0x000fca0007ffe805 */
[----:B------:R-:W-:Y:S02]  /*0c70*/  IMAD.IADD R6, R6, 0x1, R7 ;  /* 0x0000000106067824 */ /* 0x000fe400078e0207 */
        /* <DEDUP_REMOVED lines=26> */
[----:B------:R-:W-:Y:S01]  /*0e20*/  IADD3 R8, PT, PT, R7, 0x20, RZ ;  /* 0x0000002007087810 */ /* 0x000fe20007ffe0ff */
[----:B------:R-:W-:Y:S01]  /*0e30*/  IMAD.MOV R7, RZ, RZ, -R7 ;  /* 0x000000ffff077224 */ /* 0x000fe200078e0a07 */
[----:B------:R-:W-:-:S02]  /*0e40*/  LOP3.LUT R5, R5, 0x800000, RZ, 0xfc, !PT ;  /* 0x0080000005057812 */ /* 0x000fc400078efcff */
[----:B------:R-:W-:Y:S02]  /*0e50*/  FSETP.NEU.FTZ.AND P0, PT, R3, R6, PT ;  /* 0x000000060300720b */ /* 0x000fe40003f1d000 */
[----:B------:R-:W-:Y:S02]  /*0e60*/  SHF.L.U32 R8, R5, R8, RZ ;  /* 0x0000000805087219 */ /* 0x000fe400000006ff */
        /* <DEDUP_REMOVED lines=11> */
.L_x_96:
[----:B------:R-:W-:-:S04]  /*0f20*/  LOP3.LUT R0, R0, 0x80000000, RZ, 0xc0, !PT ;  /* 0x8000000000007812 */ /* 0x000fc800078ec0ff */
[----:B------:R-:W-:Y:S01]  /*0f30*/  LOP3.LUT R0, R0, 0x7f800000, RZ, 0xfc, !PT ;  /* 0x7f80000000007812 */ /* 0x000fe200078efcff */
[----:B------:R-:W-:Y:S06]  /*0f40*/  BRA `(.L_x_97) ;  /* 0x0000000000047947 */ /* 0x000fec0003800000 */
.L_x_95:
[----:B------:R-:W-:-:S07]  /*0f50*/  LEA R0, R6, R0, 0x17 ;  /* 0x0000000006007211 */ /* 0x000fce00078eb8ff */
.L_x_97:
[----:B------:R-:W-:Y:S05]  /*0f60*/  BSYNC.RECONVERGENT B2 ;  /* 0x0000000000027941 */ /* 0x000fea0003800200 */
.L_x_94:
[----:B------:R-:W-:Y:S05]  /*0f70*/  BRA `(.L_x_98) ;  /* 0x0000000000207947 */ /* 0x000fea0003800000 */
.L_x_93:
[----:B------:R-:W-:-:S04]  /*0f80*/  LOP3.LUT R0, R6, 0x80000000, R3, 0x48, !PT ;  /* 0x8000000006007812 */ /* 0x000fc800078e4803 */
[----:B------:R-:W-:Y:S01]  /*0f90*/  LOP3.LUT R0, R0, 0x7f800000, RZ, 0xfc, !PT ;  /* 0x7f80000000007812 */ /* 0x000fe200078efcff */
[----:B------:R-:W-:Y:S06]  /*0fa0*/  BRA `(.L_x_98) ;  /* 0x0000000000147947 */ /* 0x000fec0003800000 */
.L_x_92:
[----:B------:R-:W-:Y:S01]  /*0fb0*/  LOP3.LUT R0, R6, 0x80000000, R3, 0x48, !PT ;  /* 0x8000000006007812 */ /* 0x000fe200078e4803 */
[----:B------:R-:W-:Y:S06]  /*0fc0*/  BRA `(.L_x_98) ;  /* 0x00000000000c7947 */ /* 0x000fec0003800000 */
.L_x_91:
[----:B------:R-:W0:Y:S01]  /*0fd0*/  MUFU.RSQ R0, -QNAN ;  /* 0xffc0000000007908 */ /* 0x000e220000001400 */
[----:B------:R-:W-:Y:S05]  /*0fe0*/  BRA `(.L_x_98) ;  /* 0x0000000000047947 */ /* 0x000fea0003800000 */
.L_x_90:
[----:B------:R-:W-:-:S07]  /*0ff0*/  FADD.FTZ R0, R3, R0 ;  /* 0x0000000003007221 */ /* 0x000fce0000010000 */
.L_x_98:
[----:B------:R-:W-:Y:S05]  /*1000*/  BSYNC.RECONVERGENT B1 ;  /* 0x0000000000017941 */ /* 0x000fea0003800200 */
.L_x_88:
[----:B------:R-:W-:-:S04]  /*1010*/  HFMA2 R5, -RZ, RZ, 0, 0 ;  /* 0x00000000ff057431 */ /* 0x000fc800000001ff */
[----:B0-----:R-:W-:Y:S05]  /*1020*/  RET.REL.NODEC R4 `(compute_difficulty) ;  /* 0xffffffec04f47950 */ /* 0x001fea0003c3ffff */
.L_x_99:
        /* <DEDUP_REMOVED lines=13> */
.L_x_144:


//--------------------- .text.propagate_dendritic --------------------------
	.section	.text.propagate_dendritic,"ax",@progbits
	.align	128
        .global         propagate_dendritic
        .type           propagate_dendritic,@function
        .size           propagate_dendritic,(.L_x_145 - propagate_dendritic)
        .other          propagate_dendritic,@"STO_CUDA_ENTRY STV_DEFAULT"
propagate_dendritic:
.text.propagate_dendritic:
        /* <DEDUP_REMOVED lines=8> */
[----:B------:R-:W0:Y:S02]  /*0080*/  LDC R2, c[0x0][0x3a4] ;  /* 0x0000e900ff027b82 */ /* 0x000e240000000800 */
[----:B0-----:R-:W-:-:S13]  /*0090*/  ISETP.GE.AND P0, PT, R2, 0x1, PT ;  /* 0x000000010200780c */ /* 0x001fda0003f06270 */
[----:B------:R-:W-:Y:S05]  /*00a0*/  @!P0 EXIT ;  /* 0x000000000000894d */ /* 0x000fea0003800000 */
[----:B------:R-:W0:Y:S01]  /*00b0*/  LDC.64 R10, c[0x0][0x390] ;  /* 0x0000e400ff0a7b82 */ /* 0x000e220000000a00 */
[----:B------:R-:W1:Y:S01]  /*00c0*/  LDCU.64 UR8, c[0x0][0x358] ;  /* 0x00006b00ff0877ac */ /* 0x000e620008000a00 */
[----:B------:R-:W2:Y:S06]  /*00d0*/  LDCU.64 UR6, c[0x0][0x398] ;  /* 0x00007300ff0677ac */ /* 0x000eac0008000a00 */
[----:B------:R-:W3:Y:S01]  /*00e0*/  LDC R5, c[0x0][0x3a8] ;  /* 0x0000ea00ff057b82 */ /* 0x000ee20000000800 */
[----:B0-----:R-:W-:-:S05]  /*00f0*/  IMAD.WIDE R10, R0, 0x4, R10 ;  /* 0x00000004000a7825 */ /* 0x001fca00078e020a */
[----:B-1----:R-:W4:Y:S04]  /*0100*/  LDG.E.CONSTANT R2, desc[UR8][R10.64] ;  /* 0x000000080a027981 */ /* 0x002f28000c1e9900 */
[----:B------:R-:W4:Y:S01]  /*0110*/  LDG.E.CONSTANT R3, desc[UR8][R10.64+0x4] ;  /* 0x000004080a037981 */ /* 0x000f22000c1e9900 */
[----:B--2---:R-:W-:Y:S01]  /*0120*/  UIADD3 UR5, UP0, UPT, UR6, 0x10, URZ ;  /* 0x0000001006057890 */ /* 0x004fe2000ff1e0ff */
[----:B---3--:R-:W-:Y:S01]  /*0130*/  FADD R5, -R5, 1 ;  /* 0x3f80000005057421 */ /* 0x008fe20000000100 */
[----:B------:R-:W-:Y:S02]  /*0140*/  UMOV UR4, URZ ;  /* 0x000000ff00047c82 */ /* 0x000fe40008000000 */
[----:B------:R-:W-:Y:S01]  /*0150*/  UIADD3.X UR6, UPT, UPT, URZ, UR7, URZ, UP0, !UPT ;  /* 0x00000007ff067290 */ /* 0x000fe200087fe4ff */
[----:B----4-:R-:W-:-:S05]  /*0160*/  IMAD.IADD R4, R3, 0x1, -R2 ;  /* 0x0000000103047824 */ /* 0x010fca00078e0a02 */
[C---:B------:R-:W-:Y:S02]  /*0170*/  LOP3.LUT R8, R4.reuse, 0xfffffff8, RZ, 0xc0, !PT ;  /* 0xfffffff804087812 */ /* 0x040fe400078ec0ff */
[----:B------:R-:W-:Y:S02]  /*0180*/  I2FP.F32.S32 R6, R4 ;  /* 0x0000000400067245 */ /* 0x000fe40000201400 */
[----:B------:R-:W-:Y:S01]  /*0190*/  LOP3.LUT R7, R4, 0x7, RZ, 0xc0, !PT ;  /* 0x0000000704077812 */ /* 0x000fe200078ec0ff */
[----:B------:R-:W-:-:S07]  /*01a0*/  IMAD.MOV R8, RZ, RZ, -R8 ;  /* 0x000000ffff087224 */ /* 0x000fce00078e0a08 */
.L_x_113:
[----:B0-----:R-:W0:Y:S08]  /*01b0*/  LDC R9, c[0x0][0x3a4] ;  /* 0x0000e900ff097b82 */ /* 0x001e300000000800 */
[----:B------:R-:W1:Y:S01]  /*01c0*/  LDC.64 R10, c[0x0][0x388] ;  /* 0x0000e200ff0a7b82 */ /* 0x000e620000000a00 */
[----:B------:R-:W-:Y:S01]  /*01d0*/  ISETP.NE.AND P0, PT, R4, RZ, PT ;  /* 0x000000ff0400720c */ /* 0x000fe20003f05270 */
[----:B------:R-:W2:Y:S01]  /*01e0*/  LDCU UR7, c[0x0][0x3a0] ;  /* 0x00007400ff0777ac */ /* 0x000ea20008000800 */
[----:B0-----:R-:W-:-:S04]  /*01f0*/  IMAD R9, R0, R9, UR4 ;  /* 0x0000000400097e24 */ /* 0x001fc8000f8e0209 */
[----:B-1----:R-:W-:-:S06]  /*0200*/  IMAD.WIDE R10, R9, 0x4, R10 ;  /* 0x00000004090a7825 */ /* 0x002fcc00078e020a */
[----:B------:R-:W3:Y:S01]  /*0210*/  LDG.E.CONSTANT R10, desc[UR8][R10.64] ;  /* 0x000000080a0a7981 */ /* 0x000ee2000c1e9900 */
[----:B------:R-:W-:Y:S01]  /*0220*/  BSSY.RECONVERGENT B1, `(.L_x_100) ;  /* 0x00000bc000017945 */ /* 0x000fe20003800200 */
[----:B---3--:R-:W-:-:S03]  /*0230*/  @!P0 FMUL R13, R5, R10 ;  /* 0x0000000a050d8220 */ /* 0x008fc60000400000 */
[----:B--2---:R-:W-:Y:S05]  /*0240*/  @!P0 BRA `(.L_x_101) ;  /* 0x0000000800e48947 */ /* 0x004fea0003800000 */
[----:B------:R-:W-:Y:S01]  /*0250*/  ISETP.GE.AND P0, PT, R2, R3, PT ;  /* 0x000000030200720c */ /* 0x000fe20003f06270 */
[----:B------:R-:W-:Y:S01]  /*0260*/  BSSY.RECONVERGENT B0, `(.L_x_102) ;  /* 0x00000a7000007945 */ /* 0x000fe20003800200 */
[----:B------:R-:W-:-:S11]  /*0270*/  HFMA2 R11, -RZ, RZ, 0, 0 ;  /* 0x00000000ff0b7431 */ /* 0x000fd600000001ff */
[----:B------:R-:W-:Y:S05]  /*0280*/  @P0 BRA `(.L_x_103) ;  /* 0x0000000800900947 */ /* 0x000fea0003800000 */
[----:B------:R-:W-:Y:S01]  /*0290*/  IMAD.IADD R11, R2, 0x1, -R3 ;  /* 0x00000001020b7824 */ /* 0x000fe200078e0a03 */
[----:B------:R-:W-:Y:S01]  /*02a0*/  BSSY.RECONVERGENT B2, `(.L_x_104) ;  /* 0x0000050000027945 */ /* 0x000fe20003800200 */
[----:B------:R-:W-:Y:S01]  /*02b0*/  ISETP.NE.AND P0, PT, R7, RZ, PT ;  /* 0x000000ff0700720c */ /* 0x000fe20003f05270 */
[----:B------:R-:W-:Y:S02]  /*02c0*/  IMAD.MOV.U32 R20, RZ, RZ, R2 ;  /* 0x000000ffff147224 */ /* 0x000fe400078e0002 */
[----:B------:R-:W-:Y:S02]  /*02d0*/  ISETP.GT.U32.AND P1, PT, R11, -0x8, PT ;  /* 0xfffffff80b00780c */ /* 0x000fe40003f24070 */
[----:B------:R-:W-:-:S11]  /*02e0*/  MOV R11, RZ ;  /* 0x000000ff000b7202 */ /* 0x000fd60000000f00 */
[----:B------:R-:W-:Y:S05]  /*02f0*/  @P1 BRA `(.L_x_105) ;  /* 0x0000000400281947 */ /* 0x000fea0003800000 */
[----:B------:R-:W-:Y:S01]  /*0300*/  MOV R11, RZ ;  /* 0x000000ff000b7202 */ /* 0x000fe20000000f00 */
[----:B------:R-:W-:Y:S01]  /*0310*/  IMAD.MOV.U32 R21, RZ, RZ, R8 ;  /* 0x000000ffff157224 */ /* 0x000fe200078e0008 */
[----:B------:R-:W-:-:S07]  /*0320*/  MOV R20, R2 ;  /* 0x0000000200147202 */ /* 0x000fce0000000f00 */
.L_x_106:
[----:B------:R-:W-:Y:S01]  /*0330*/  MOV R13, UR6 ;  /* 0x00000006000d7c02 */ /* 0x000fe20008000f00 */
[----:B------:R-:W-:-:S04]  /*0340*/  IMAD.U32 R12, RZ, RZ, UR5 ;  /* 0x00000005ff0c7e24 */ /* 0x000fc8000f8e00ff */
[----:B------:R-:W-:-:S05]  /*0350*/  IMAD.WIDE R12, R20, 0x4, R12 ;  /* 0x00000004140c7825 */ /* 0x000fca00078e020c */
[----:B------:R-:W2:Y:S04]  /*0360*/  LDG.E.CONSTANT R17, desc[UR8][R12.64+-0x10] ;  /* 0xfffff0080c117981 */ /* 0x000ea8000c1e9900 */
[----:B------:R-:W3:Y:S04]  /*0370*/  LDG.E.CONSTANT R27, desc[UR8][R12.64+-0xc] ;  /* 0xfffff4080c1b7981 */ /* 0x000ee8000c1e9900 */
[----:B------:R-:W4:Y:S04]  /*0380*/  LDG.E.CONSTANT R23, desc[UR8][R12.64+-0x8] ;  /* 0xfffff8080c177981 */ /* 0x000f28000c1e9900 */
[----:B------:R-:W5:Y:S04]  /*0390*/  LDG.E.CONSTANT R19, desc[UR8][R12.64+-0x4] ;  /* 0xfffffc080c137981 */ /* 0x000f68000c1e9900 */
[----:B------:R-:W5:Y:S01]  /*03a0*/  LDG.E.CONSTANT R22, desc[UR8][R12.64+0xc] ;  /* 0x00000c080c167981 */ /* 0x000f62000c1e9900 */
[----:B--2---:R-:W-:-:S02]  /*03b0*/  ISETP.GE.AND P5, PT, R17, UR7, PT ;  /* 0x0000000711007c0c */ /* 0x004fc4000bfa6270 */
[----:B---3--:R-:W-:-:S11]  /*03c0*/  ISETP.GE.AND P6, PT, R27, UR7, PT ;  /* 0x000000071b007c0c */ /* 0x008fd6000bfc6270 */
[----:B------:R-:W0:Y:S08]  /*03d0*/  @!P5 LDC R16, c[0x0][0x3a4] ;  /* 0x0000e900ff10db82 */ /* 0x000e300000000800 */
[----:B------:R-:W1:Y:S08]  /*03e0*/  @!P5 LDC.64 R24, c[0x0][0x388] ;  /* 0x0000e200ff18db82 */ /* 0x000e700000000a00 */
[----:B------:R-:W2:Y:S01]  /*03f0*/  @!P6 LDC R18, c[0x0][0x3a4] ;  /* 0x0000e900ff12eb82 */ /* 0x000ea20000000800 */
[----:B0-----:R-:W-:-:S07]  /*0400*/  @!P5 IMAD R17, R17, R16, UR4 ;  /* 0x000000041111de24 */ /* 0x001fce000f8e0210 */
[----:B------:R-:W0:Y:S01]  /*0410*/  @!P6 LDC.64 R14, c[0x0][0x388] ;  /* 0x0000e200ff0eeb82 */ /* 0x000e220000000a00 */
[----:B------:R-:W3:Y:S01]  /*0420*/  LDG.E.CONSTANT R16, desc[UR8][R12.64] ;  /* 0x000000080c107981 */ /* 0x000ee2000c1e9900 */
[----:B-1----:R-:W-:-:S03]  /*0430*/  @!P5 IMAD.WIDE R24, R17, 0x4, R24 ;  /* 0x000000041118d825 */ /* 0x002fc600078e0218 */
[----:B------:R-:W3:Y:S04]  /*0440*/  LDG.E.CONSTANT R17, desc[UR8][R12.64+0x4] ;  /* 0x000004080c117981 */ /* 0x000ee8000c1e9900 */
[----:B------:R-:W3:Y:S01]  /*0450*/  @!P5 LDG.E.CONSTANT R24, desc[UR8][R24.64] ;  /* 0x000000081818d981 */ /* 0x000ee2000c1e9900 */
[----:B--2---:R-:W-:-:S03]  /*0460*/  @!P6 IMAD R27, R27, R18, UR4 ;  /* 0x000000041b1bee24 */ /* 0x004fc6000f8e0212 */
[----:B------:R1:W2:Y:S01]  /*0470*/  LDG.E.CONSTANT R18, desc[UR8][R12.64+0x8] ;  /* 0x000008080c127981 */ /* 0x0002a2000c1e9900 */
[----:B0-----:R-:W-:-:S06]  /*0480*/  @!P6 IMAD.WIDE R14, R27, 0x4, R14 ;  /* 0x000000041b0ee825 */ /* 0x001fcc00078e020e */
[----:B------:R-:W2:Y:S01]  /*0490*/  @!P6 LDG.E.CONSTANT R14, desc[UR8][R14.64] ;  /* 0x000000080e0ee981 */ /* 0x000ea2000c1e9900 */
[----:B----4-:R-:W-:Y:S02]  /*04a0*/  ISETP.GE.AND P1, PT, R23, UR7, PT ;  /* 0x0000000717007c0c */ /* 0x010fe4000bf26270 */
[----:B-----5:R-:W-:-:S11]  /*04b0*/  ISETP.GE.AND P2, PT, R19, UR7, PT ;  /* 0x0000000713007c0c */ /* 0x020fd6000bf46270 */
[----:B------:R-:W0:Y:S08]  /*04c0*/  @!P1 LDC R26, c[0x0][0x3a4] ;  /* 0x0000e900ff1a9b82 */ /* 0x000e300000000800 */
[----:B------:R-:W4:Y:S01]  /*04d0*/  @!P2 LDC R28, c[0x0][0x3a4] ;  /* 0x0000e900ff1cab82 */ /* 0x000f220000000800 */
[----:B0-----:R-:W-:-:S07]  /*04e0*/  @!P1 IMAD R23, R23, R26, UR4 ;  /* 0x0000000417179e24 */ /* 0x001fce000f8e021a */
[----:B------:R-:W0:Y:S01]  /*04f0*/  @!P2 LDC.64 R26, c[0x0][0x388] ;  /* 0x0000e200ff1aab82 */ /* 0x000e220000000a00 */
[----:B----4-:R-:W-:-:S04]  /*0500*/  @!P2 IMAD R19, R19, R28, UR4 ;  /* 0x000000041313ae24 */ /* 0x010fc8000f8e021c */
[----:B0-----:R-:W-:-:S06]  /*0510*/  @!P2 IMAD.WIDE R26, R19, 0x4, R26 ;  /* 0x00000004131aa825 */ /* 0x001fcc00078e021a */
[----:B------:R-:W4:Y:S01]  /*0520*/  @!P2 LDG.E.CONSTANT R26, desc[UR8][R26.64] ;  /* 0x000000081a1aa981 */ /* 0x000f22000c1e9900 */
[----:B---3--:R-:W-:Y:S02]  /*0530*/  ISETP.GE.AND P3, PT, R16, UR7, PT ;  /* 0x0000000710007c0c */ /* 0x008fe4000bf66270 */
[----:B------:R-:W-:Y:S01]  /*0540*/  ISETP.GE.AND P4, PT, R17, UR7, PT ;  /* 0x0000000711007c0c */ /* 0x000fe2000bf86270 */
[----:B------:R-:W-:-:S10]  /*0550*/  @!P5 FADD R11, R11, R24 ;  /* 0x000000180b0bd221 */ /* 0x000fd40000000000 */
[----:B-1----:R-:W0:Y:S08]  /*0560*/  @!P3 LDC R13, c[0x0][0x3a4] ;  /* 0x0000e900ff0dbb82 */ /* 0x002e300000000800 */
[----:B------:R-:W1:Y:S08]  /*0570*/  @!P1 LDC.64 R24, c[0x0][0x388] ;  /* 0x0000e200ff189b82 */ /* 0x000e700000000a00 */
[----:B------:R-:W3:Y:S01]  /*0580*/  @!P4 LDC R12, c[0x0][0x3a4] ;  /* 0x0000e900ff0ccb82 */ /* 0x000ee20000000800 */
[----:B--2---:R-:W-:Y:S01]  /*0590*/  @!P6 FADD R11, R11, R14 ;  /* 0x0000000e0b0be221 */ /* 0x004fe20000000000 */
[----:B------:R-:W-:-:S06]  /*05a0*/  ISETP.GE.AND P6, PT, R18, UR7, PT ;  /* 0x0000000712007c0c */ /* 0x000fcc000bfc6270 */
[----:B------:R-:W2:Y:S01]  /*05b0*/  @!P4 LDC.64 R14, c[0x0][0x388] ;  /* 0x0000e200ff0ecb82 */ /* 0x000ea20000000a00 */
[----:B-1----:R-:W-:-:S07]  /*05c0*/  @!P1 IMAD.WIDE R24, R23, 0x4, R24 ;  /* 0x0000000417189825 */ /* 0x002fce00078e0218 */
[----:B------:R-:W1:Y:S01]  /*05d0*/  @!P6 LDC R19, c[0x0][0x3a4] ;  /* 0x0000e900ff13eb82 */ /* 0x000e620000000800 */
[----:B0-----:R-:W-:Y:S01]  /*05e0*/  @!P3 IMAD R23, R16, R13, UR4 ;  /* 0x000000041017be24 */ /* 0x001fe2000f8e020d */
[----:B------:R-:W-:Y:S01]  /*05f0*/  ISETP.GE.AND P5, PT, R22, UR7, PT ;  /* 0x0000000716007c0c */ /* 0x000fe2000bfa6270 */
[----:B------:R-:W5:Y:S01]  /*0600*/  @!P1 LDG.E.CONSTANT R24, desc[UR8][R24.64] ;  /* 0x0000000818189981 */ /* 0x000f62000c1e9900 */
[----:B---3--:R-:W-:-:S04]  /*0610*/  @!P4 IMAD R17, R17, R12, UR4 ;  /* 0x000000041111ce24 */ /* 0x008fc8000f8e020c */
[----:B------:R-:W0:Y:S01]  /*0620*/  @!P3 LDC.64 R12, c[0x0][0x388] ;  /* 0x0000e200ff0cbb82 */ /* 0x000e220000000a00 */
[----:B--2---:R-:W-:-:S07]  /*0630*/  @!P4 IMAD.WIDE R14, R17, 0x4, R14 ;  /* 0x00000004110ec825 */ /* 0x004fce00078e020e */
[----:B------:R-:W2:Y:S01]  /*0640*/  @!P6 LDC.64 R16, c[0x0][0x388] ;  /* 0x0000e200ff10eb82 */ /* 0x000ea20000000a00 */
[----:B------:R-:W3:Y:S01]  /*0650*/  @!P4 LDG.E.CONSTANT R14, desc[UR8][R14.64] ;  /* 0x000000080e0ec981 */ /* 0x000ee2000c1e9900 */
[----:B-1----:R-:W-:-:S06]  /*0660*/  @!P6 IMAD R29, R18, R19, UR4 ;  /* 0x00000004121dee24 */ /* 0x002fcc000f8e0213 */
[----:B------:R-:W1:Y:S01]  /*0670*/  @!P5 LDC.64 R18, c[0x0][0x388] ;  /* 0x0000e200ff12db82 */ /* 0x000e620000000a00 */
[----:B0-----:R-:W-:-:S07]  /*0680*/  @!P3 IMAD.WIDE R12, R23, 0x4, R12 ;  /* 0x00000004170cb825 */ /* 0x001fce00078e020c */
[----:B------:R-:W0:Y:S01]  /*0690*/  @!P5 LDC R23, c[0x0][0x3a4] ;  /* 0x0000e900ff17db82 */ /* 0x000e220000000800 */
[----:B------:R-:W3:Y:S01]  /*06a0*/  @!P3 LDG.E.CONSTANT R12, desc[UR8][R12.64] ;  /* 0x000000080c0cb981 */ /* 0x000ee2000c1e9900 */
[----:B--2---:R-:W-:-:S06]  /*06b0*/  @!P6 IMAD.WIDE R16, R29, 0x4, R16 ;  /* 0x000000041d10e825 */ /* 0x004fcc00078e0210 */
[----:B------:R-:W2:Y:S01]  /*06c0*/  @!P6 LDG.E.CONSTANT R16, desc[UR8][R16.64] ;  /* 0x000000081010e981 */ /* 0x000ea2000c1e9900 */
[----:B0-----:R-:W-:-:S04]  /*06d0*/  @!P5 IMAD R23, R22, R23, UR4 ;  /* 0x000000041617de24 */ /* 0x001fc8000f8e0217 */
[----:B-1----:R-:W-:-:S06]  /*06e0*/  @!P5 IMAD.WIDE R18, R23, 0x4, R18 ;  /* 0x000000041712d825 */ /* 0x002fcc00078e0212 */
[----:B------:R-:W2:Y:S01]  /*06f0*/  @!P5 LDG.E.CONSTANT R18, desc[UR8][R18.64] ;  /* 0x000000081212d981 */ /* 0x000ea2000c1e9900 */
[----:B------:R-:W-:Y:S01]  /*0700*/  VIADD R21, R21, 0x8 ;  /* 0x0000000815157836 */ /* 0x000fe20000000000 */
[----:B------:R-:W-:Y:S01]  /*0710*/  IADD3 R20, PT, PT, R20, 0x8, RZ ;  /* 0x0000000814147810 */ /* 0x000fe20007ffe0ff */
[----:B-----5:R-:W-:-:S03]  /*0720*/  @!P1 FADD R11, R11, R24 ;  /* 0x000000180b0b9221 */ /* 0x020fc60000000000 */
[----:B------:R-:W-:Y:S01]  /*0730*/  ISETP.NE.AND P1, PT, R21, RZ, PT ;  /* 0x000000ff1500720c */ /* 0x000fe20003f25270 */
[----:B----4-:R-:W-:-:S04]  /*0740*/  @!P2 FADD R11, R11, R26 ;  /* 0x0000001a0b0ba221 */ /* 0x010fc80000000000 */
[----:B---3--:R-:W-:-:S04]  /*0750*/  @!P3 FADD R11, R11, R12 ;  /* 0x0000000c0b0bb221 */ /* 0x008fc80000000000 */
[----:B------:R-:W-:-:S04]  /*0760*/  @!P4 FADD R11, R11, R14 ;  /* 0x0000000e0b0bc221 */ /* 0x000fc80000000000 */
[----:B--2---:R-:W-:-:S04]  /*0770*/  @!P6 FADD R11, R11, R16 ;  /* 0x000000100b0be221 */ /* 0x004fc80000000000 */
[----:B------:R-:W-:Y:S01]  /*0780*/  @!P5 FADD R11, R11, R18 ;  /* 0x000000120b0bd221 */ /* 0x000fe20000000000 */
[----:B------:R-:W-:Y:S06]  /*0790*/  @P1 BRA `(.L_x_106) ;  /* 0xfffffff800e41947 */ /* 0x000fec000383ffff */
.L_x_105:
[----:B------:R-:W-:Y:S05]  /*07a0*/  BSYNC.RECONVERGENT B2 ;  /* 0x0000000000027941 */ /* 0x000fea0003800200 */
.L_x_104:
[----:B------:R-:W-:Y:S05]  /*07b0*/  @!P0 BRA `(.L_x_103) ;  /* 0x0000000400448947 */ /* 0x000fea0003800000 */
[----:B------:R-:W-:Y:S01]  /*07c0*/  VIADD R12, R7, 0xffffffff ;  /* 0xffffffff070c7836 */ /* 0x000fe20000000000 */
[----:B------:R-:W-:Y:S01]  /*07d0*/  BSSY.RECONVERGENT B2, `(.L_x_107) ;  /* 0x0000028000027945 */ /* 0x000fe20003800200 */
[----:B------:R-:W-:-:S03]  /*07e0*/  LOP3.LUT P4, R21, R4, 0x3, RZ, 0xc0, !PT ;  /* 0x0000000304157812 */ /* 0x000fc6000788c0ff */
[----:B------:R-:W-:-:S13]  /*07f0*/  ISETP.GE.U32.AND P0, PT, R12, 0x3, PT ;  /* 0x000000030c00780c */ /* 0x000fda0003f06070 */
[----:B------:R-:W-:Y:S05]  /*0800*/  @!P0 BRA `(.L_x_108) ;  /* 0x0000000000908947 */ /* 0x000fea0003800000 */
[----:B------:R-:W0:Y:S01]  /*0810*/  LDC.64 R12, c[0x0][0x398] ;  /* 0x0000e600ff0c7b82 */ /* 0x000e220000000a00 */
[----:B------:R-:W1:Y:S01]  /*0820*/  LDCU UR10, c[0x0][0x3a0] ;  /* 0x00007400ff0a77ac */ /* 0x000e620008000800 */
[----:B0-----:R-:W-:-:S05]  /*0830*/  IMAD.WIDE R12, R20, 0x4, R12 ;  /* 0x00000004140c7825 */ /* 0x001fca00078e020c */
[----:B------:R-:W1:Y:S04]  /*0840*/  LDG.E.CONSTANT R25, desc[UR8][R12.64] ;  /* 0x000000080c197981 */ /* 0x000e68000c1e9900 */
[----:B------:R-:W2:Y:S04]  /*0850*/  LDG.E.CONSTANT R14, desc[UR8][R12.64+0x4] ;  /* 0x000004080c0e7981 */ /* 0x000ea8000c1e9900 */
[----:B------:R-:W3:Y:S04]  /*0860*/  LDG.E.CONSTANT R23, desc[UR8][R12.64+0x8] ;  /* 0x000008080c177981 */ /* 0x000ee8000c1e9900 */
[----:B------:R-:W4:Y:S01]  /*0870*/  LDG.E.CONSTANT R22, desc[UR8][R12.64+0xc] ;  /* 0x00000c080c167981 */ /* 0x000f22000c1e9900 */
[----:B-1----:R-:W-:-:S02]  /*0880*/  ISETP.GE.AND P0, PT, R25, UR10, PT ;  /* 0x0000000a19007c0c */ /* 0x002fc4000bf06270 */
[----:B--2---:R-:W-:Y:S02]  /*0890*/  ISETP.GE.AND P1, PT, R14, UR10, PT ;  /* 0x0000000a0e007c0c */ /* 0x004fe4000bf26270 */
[----:B---3--:R-:W-:Y:S02]  /*08a0*/  ISETP.GE.AND P2, PT, R23, UR10, PT ;  /* 0x0000000a17007c0c */ /* 0x008fe4000bf46270 */
[----:B----4-:R-:W-:-:S07]  /*08b0*/  ISETP.GE.AND P3, PT, R22, UR10, PT ;  /* 0x0000000a16007c0c */ /* 0x010fce000bf66270 */
[----:B------:R-:W0:Y:S08]  /*08c0*/  @!P0 LDC R16, c[0x0][0x3a4] ;  /* 0x0000e900ff108b82 */ /* 0x000e300000000800 */
[----:B------:R-:W1:Y:S08]  /*08d0*/  @!P0 LDC.64 R18, c[0x0][0x388] ;  /* 0x0000e200ff128b82 */ /* 0x000e700000000a00 */
[----:B------:R-:W2:Y:S01]  /*08e0*/  @!P1 LDC R15, c[0x0][0x3a4] ;  /* 0x0000e900ff0f9b82 */ /* 0x000ea20000000800 */
[----:B0-----:R-:W-:-:S07]  /*08f0*/  @!P0 IMAD R25, R25, R16, UR4 ;  /* 0x0000000419198e24 */ /* 0x001fce000f8e0210 */
[----:B------:R-:W0:Y:S01]  /*0900*/  @!P2 LDC R24, c[0x0][0x3a4] ;  /* 0x0000e900ff18ab82 */ /* 0x000e220000000800 */
[----:B-1----:R-:W-:-:S07]  /*0910*/  @!P0 IMAD.WIDE R18, R25, 0x4, R18 ;  /* 0x0000000419128825 */ /* 0x002fce00078e0212 */
[----:B------:R-:W1:Y:S01]  /*0920*/  @!P1 LDC.64 R16, c[0x0][0x388] ;  /* 0x0000e200ff109b82 */ /* 0x000e620000000a00 */
[----:B------:R-:W3:Y:S01]  /*0930*/  @!P0 LDG.E.CONSTANT R18, desc[UR8][R18.64] ;  /* 0x0000000812128981 */ /* 0x000ee2000c1e9900 */
[----:B--2---:R-:W-:-:S06]  /*0940*/  @!P1 IMAD R27, R14, R15, UR4 ;  /* 0x000000040e1b9e24 */ /* 0x004fcc000f8e020f */
[----:B------:R-:W2:Y:S08]  /*0950*/  @!P2 LDC.64 R12, c[0x0][0x388] ;  /* 0x0000e200ff0cab82 */ /* 0x000eb00000000a00 */
[----:B------:R-:W4:Y:S01]  /*0960*/  @!P3 LDC R25, c[0x0][0x3a4] ;  /* 0x0000e900ff19bb82 */ /* 0x000f220000000800 */
[----:B0-----:R-:W-:-:S07]  /*0970*/  @!P2 IMAD R23, R23, R24, UR4 ;  /* 0x000000041717ae24 */ /* 0x001fce000f8e0218 */
[----:B------:R-:W0:Y:S01]  /*0980*/  @!P3 LDC.64 R14, c[0x0][0x388] ;  /* 0x0000e200ff0ebb82 */ /* 0x000e220000000a00 */
[----:B-1----:R-:W-:-:S06]  /*0990*/  @!P1 IMAD.WIDE R16, R27, 0x4, R16 ;  /* 0x000000041b109825 */ /* 0x002fcc00078e0210 */
[----:B------:R-:W5:Y:S01]  /*09a0*/  @!P1 LDG.E.CONSTANT R16, desc[UR8][R16.64] ;  /* 0x0000000810109981 */ /* 0x000f62000c1e9900 */
[----:B--2---:R-:W-:-:S06]  /*09b0*/  @!P2 IMAD.WIDE R12, R23, 0x4, R12 ;  /* 0x00000004170ca825 */ /* 0x004fcc00078e020c */
[----:B------:R-:W2:Y:S01]  /*09c0*/  @!P2 LDG.E.CONSTANT R12, desc[UR8][R12.64] ;  /* 0x000000080c0ca981 */ /* 0x000ea2000c1e9900 */
[----:B----4-:R-:W-:-:S04]  /*09d0*/  @!P3 IMAD R25, R22, R25, UR4 ;  /* 0x000000041619be24 */ /* 0x010fc8000f8e0219 */
[----:B0-----:R-:W-:-:S06]  /*09e0*/  @!P3 IMAD.WIDE R14, R25, 0x4, R14 ;  /* 0x00000004190eb825 */ /* 0x001fcc00078e020e */
[----:B------:R-:W4:Y:S01]  /*09f0*/  @!P3 LDG.E.CONSTANT R14, desc[UR8][R14.64] ;  /* 0x000000080e0eb981 */ /* 0x000f22000c1e9900 */
[----:B------:R-:W-:Y:S01]  /*0a00*/  IADD3 R20, PT, PT, R20, 0x4, RZ ;  /* 0x0000000414147810 */ /* 0x000fe20007ffe0ff */
[----:B---3--:R-:W-:-:S04]  /*0a10*/  @!P0 FADD R11, R11, R18 ;  /* 0x000000120b0b8221 */ /* 0x008fc80000000000 */
[----:B-----5:R-:W-:-:S04]  /*0a20*/  @!P1 FADD R11, R11, R16 ;  /* 0x000000100b0b9221 */ /* 0x020fc80000000000 */
[----:B--2---:R-:W-:-:S04]  /*0a30*/  @!P2 FADD R11, R11, R12 ;  /* 0x0000000c0b0ba221 */ /* 0x004fc80000000000 */
[----:B----4-:R-:W-:-:S07]  /*0a40*/  @!P3 FADD R11, R11, R14 ;  /* 0x0000000e0b0bb221 */ /* 0x010fce0000000000 */
.L_x_108:
[----:B------:R-:W-:Y:S05]  /*0a50*/  BSYNC.RECONVERGENT B2 ;  /* 0x0000000000027941 */ /* 0x000fea0003800200 */
.L_x_107:
[----:B------:R-:W-:Y:S05]  /*0a60*/  @!P4 BRA `(.L_x_103) ;  /* 0x000000000098c947 */ /* 0x000fea0003800000 */
[----:B------:R-:W-:Y:S01]  /*0a70*/  ISETP.NE.AND P0, PT, R21, 0x1, PT ;  /* 0x000000011500780c */ /* 0x000fe20003f05270 */
[----:B------:R-:W-:Y:S01]  /*0a80*/  BSSY.RECONVERGENT B2, `(.L_x_109) ;  /* 0x0000017000027945 */ /* 0x000fe20003800200 */
[----:B------:R-:W-:-:S11]  /*0a90*/  LOP3.LUT P2, RZ, R4, 0x1, RZ, 0xc0, !PT ;  /* 0x0000000104ff7812 */ /* 0x000fd6000784c0ff */
[----:B------:R-:W-:Y:S05]  /*0aa0*/  @!P0 BRA `(.L_x_110) ;  /* 0x0000000000508947 */ /* 0x000fea0003800000 */
[----:B------:R-:W0:Y:S01]  /*0ab0*/  LDC.64 R12, c[0x0][0x398] ;  /* 0x0000e600ff0c7b82 */ /* 0x000e220000000a00 */
[----:B------:R-:W1:Y:S01]  /*0ac0*/  LDCU UR10, c[0x0][0x3a0] ;  /* 0x00007400ff0a77ac */ /* 0x000e620008000800 */
[----:B0-----:R-:W-:-:S05]  /*0ad0*/  IMAD.WIDE R16, R20, 0x4, R12 ;  /* 0x0000000414107825 */ /* 0x001fca00078e020c */
[----:B------:R-:W1:Y:S04]  /*0ae0*/  LDG.E.CONSTANT R19, desc[UR8][R16.64] ;  /* 0x0000000810137981 */ /* 0x000e68000c1e9900 */
[----:B------:R-:W2:Y:S01]  /*0af0*/  LDG.E.CONSTANT R21, desc[UR8][R16.64+0x4] ;  /* 0x0000040810157981 */ /* 0x000ea2000c1e9900 */
[----:B-1----:R-:W-:Y:S02]  /*0b00*/  ISETP.GE.AND P0, PT, R19, UR10, PT ;  /* 0x0000000a13007c0c */ /* 0x002fe4000bf06270 */
[----:B--2---:R-:W-:-:S11]  /*0b10*/  ISETP.GE.AND P1, PT, R21, UR10, PT ;  /* 0x0000000a15007c0c */ /* 0x004fd6000bf26270 */
[----:B------:R-:W0:Y:S08]  /*0b20*/  @!P0 LDC R18, c[0x0][0x3a4] ;  /* 0x0000e900ff128b82 */ /* 0x000e300000000800 */
[----:B------:R-:W1:Y:S08]  /*0b30*/  @!P1 LDC R22, c[0x0][0x3a4] ;  /* 0x0000e900ff169b82 */ /* 0x000e700000000800 */
[----:B------:R-:W2:Y:S08]  /*0b40*/  @!P0 LDC.64 R14, c[0x0][0x388] ;  /* 0x0000e200ff0e8b82 */ /* 0x000eb00000000a00 */
[----:B------:R-:W3:Y:S01]  /*0b50*/  @!P1 LDC.64 R12, c[0x0][0x388] ;  /* 0x0000e200ff0c9b82 */ /* 0x000ee20000000a00 */
[----:B0-----:R-:W-:-:S02]  /*0b60*/  @!P0 IMAD R19, R19, R18, UR4 ;  /* 0x0000000413138e24 */ /* 0x001fc4000f8e0212 */
[----:B-1----:R-:W-:Y:S02]  /*0b70*/  @!P1 IMAD R21, R21, R22, UR4 ;  /* 0x0000000415159e24 */ /* 0x002fe4000f8e0216 */
[----:B--2---:R-:W-:-:S06]  /*0b80*/  @!P0 IMAD.WIDE R14, R19, 0x4, R14 ;  /* 0x00000004130e8825 */ /* 0x004fcc00078e020e */
[----:B------:R-:W2:Y:S01]  /*0b90*/  @!P0 LDG.E.CONSTANT R14, desc[UR8][R14.64] ;  /* 0x000000080e0e8981 */ /* 0x000ea2000c1e9900 */
[----:B---3--:R-:W-:-:S06]  /*0ba0*/  @!P1 IMAD.WIDE R12, R21, 0x4, R12 ;  /* 0x00000004150c9825 */ /* 0x008fcc00078e020c */
[----:B------:R-:W3:Y:S01]  /*0bb0*/  @!P1 LDG.E.CONSTANT R12, desc[UR8][R12.64] ;  /* 0x000000080c0c9981 */ /* 0x000ee2000c1e9900 */
[----:B------:R-:W-:Y:S02]  /*0bc0*/  VIADD R20, R20, 0x2 ;  /* 0x0000000214147836 */ /* 0x000fe40000000000 */
[----:B--2---:R-:W-:-:S04]  /*0bd0*/  @!P0 FADD R11, R11, R14 ;  /* 0x0000000e0b0b8221 */ /* 0x004fc80000000000 */
[----:B---3--:R-:W-:-:S07]  /*0be0*/  @!P1 FADD R11, R11, R12 ;  /* 0x0000000c0b0b9221 */ /* 0x008fce0000000000 */
.L_x_110:
[----:B------:R-:W-:Y:S05]  /*0bf0*/  BSYNC.RECONVERGENT B2 ;  /* 0x0000000000027941 */ /* 0x000fea0003800200 */
.L_x_109:
[----:B------:R-:W-:Y:S05]  /*0c00*/  @!P2 BRA `(.L_x_103) ;  /* 0x000000000030a947 */ /* 0x000fea0003800000 */
[----:B------:R-:W0:Y:S01]  /*0c10*/  LDC.64 R12, c[0x0][0x398] ;  /* 0x0000e600ff0c7b82 */ /* 0x000e220000000a00 */
[----:B------:R-:W1:Y:S01]  /*0c20*/  LDCU UR10, c[0x0][0x3a0] ;  /* 0x00007400ff0a77ac */ /* 0x000e620008000800 */
[----:B0-----:R-:W-:-:S05]  /*0c30*/  IMAD.WIDE R12, R20, 0x4, R12 ;  /* 0x00000004140c7825 */ /* 0x001fca00078e020c */
[----:B------:R-:W1:Y:S02]  /*0c40*/  LDG.E.CONSTANT R15, desc[UR8][R12.64] ;  /* 0x000000080c0f7981 */ /* 0x000e64000c1e9900 */
[----:B-1----:R-:W-:-:S13]  /*0c50*/  ISETP.GE.AND P0, PT, R15, UR10, PT ;  /* 0x0000000a0f007c0c */ /* 0x002fda000bf06270 */
[----:B------:R-:W-:Y:S05]  /*0c60*/  @P0 BRA `(.L_x_103) ;  /* 0x0000000000180947 */ /* 0x000fea0003800000 */
[----:B------:R-:W0:Y:S08]  /*0c70*/  LDC R14, c[0x0][0x3a4] ;  /* 0x0000e900ff0e7b82 */ /* 0x000e300000000800 */
[----:B------:R-:W1:Y:S01]  /*0c80*/  LDC.64 R12, c[0x0][0x388] ;  /* 0x0000e200ff0c7b82 */ /* 0x000e620000000a00 */
[----:B0-----:R-:W-:-:S04]  /*0c90*/  IMAD R15, R15, R14, UR4 ;  /* 0x000000040f0f7e24 */ /* 0x001fc8000f8e020e */
[----:B-1----:R-:W-:-:S06]  /*0ca0*/  IMAD.WIDE R12, R15, 0x4, R12 ;  /* 0x000000040f0c7825 */ /* 0x002fcc00078e020c */
[----:B------:R-:W2:Y:S02]  /*0cb0*/  LDG.E.CONSTANT R12, desc[UR8][R12.64] ;  /* 0x000000080c0c7981 */ /* 0x000ea4000c1e9900 */
[----:B--2---:R-:W-:-:S07]  /*0cc0*/  FADD R11, R11, R12 ;  /* 0x0000000c0b0b7221 */ /* 0x004fce0000000000 */
.L_x_103:
[----:B------:R-:W-:Y:S05]  /*0cd0*/  BSYNC.RECONVERGENT B0 ;  /* 0x0000000000007941 */ /* 0x000fea0003800200 */
.L_x_102:
        /* <DEDUP_REMOVED lines=10> */
[----:B------:R-:W-:Y:S05]  /*0d80*/  CALL.REL.NOINC `($__internal_7_$__cuda_sm3x_div_rn_noftz_f32_slowpath) ;  /* 0x0000000000387944 */ /* 0x000fea0003c00000 */
[----:B------:R-:W-:-:S07]  /*0d90*/  MOV R12, R11 ;  /* 0x0000000b000c7202 */ /* 0x000fce0000000f00 */
.L_x_112:
[----:B------:R-:W-:Y:S05]  /*0da0*/  BSYNC.RECONVERGENT B0 ;  /* 0x0000000000007941 */ /* 0x000fea0003800200 */
.L_x_111:
[----:B------:R-:W0:Y:S02]  /*0db0*/  LDCU UR10, c[0x0][0x3a8] ;  /* 0x00007500ff0a77ac */ /* 0x000e240008000800 */
[----:B0-----:R-:W-:-:S04]  /*0dc0*/  FMUL R12, R12, UR10 ;  /* 0x0000000a0c0c7c20 */ /* 0x001fc80008400000 */
[----:B------:R-:W-:-:S07]  /*0dd0*/  FFMA R13, R5, R10, R12 ;  /* 0x0000000a050d7223 */ /* 0x000fce000000000c */
.L_x_101:
[----:B------:R-:W-:Y:S05]  /*0de0*/  BSYNC.RECONVERGENT B1 ;  /* 0x0000000000017941 */ /* 0x000fea0003800200 */
.L_x_100:
[----:B------:R-:W0:Y:S01]  /*0df0*/  LDC.64 R10, c[0x0][0x380] ;  /* 0x0000e000ff0a7b82 */ /* 0x000e220000000a00 */
[----:B------:R-:W1:Y:S01]  /*0e00*/  LDCU UR7, c[0x0][0x3a4] ;  /* 0x00007480ff0777ac */ /* 0x000e620008000800 */
[----:B------:R-:W-:-:S04]  /*0e10*/  UIADD3 UR4, UPT, UPT, UR4, 0x1, URZ ;  /* 0x0000000104047890 */ /* 0x000fc8000fffe0ff */
[----:B-1----:R-:W-:Y:S01]  /*0e20*/  UISETP.NE.AND UP0, UPT, UR4, UR7, UPT ;  /* 0x000000070400728c */ /* 0x002fe2000bf05270 */
[----:B0-----:R-:W-:-:S05]  /*0e30*/  IMAD.WIDE R10, R9, 0x4, R10 ;  /* 0x00000004090a7825 */ /* 0x001fca00078e020a */
[----:B------:R0:W-:Y:S03]  /*0e40*/  STG.E desc[UR8][R10.64], R13 ;  /* 0x0000000d0a007986 */ /* 0x0001e6000c101908 */
[----:B------:R-:W-:Y:S05]  /*0e50*/  BRA.U UP0, `(.L_x_113) ;  /* 0xfffffff100d47547 */ /* 0x000fea000b83ffff */
[----:B------:R-:W-:Y:S05]  /*0e60*/  EXIT ;  /* 0x000000000000794d */ /* 0x000fea0003800000 */
        .weak           $__internal_7_$__cuda_sm3x_div_rn_noftz_f32_slowpath
        .type           $__internal_7_$__cuda_sm3x_div_rn_noftz_f32_slowpath,@function
        .size           $__internal_7_$__cuda_sm3x_div_rn_noftz_f32_slowpath,(.L_x_145 - $__internal_7_$__cuda_sm3x_div_rn_noftz_f32_slowpath)
$__internal_7_$__cuda_sm3x_div_rn_noftz_f32_slowpath:
[--C-:B------:R-:W-:Y:S01]  /*0e70*/  SHF.R.U32.HI R14, RZ, 0x17, R6.reuse ;  /* 0x00000017ff0e7819 */ /* 0x100fe20000011606 */
[----:B------:R-:W-:Y:S01]  /*0e80*/  BSSY.RECONVERGENT B2, `(.L_x_114) ;  /* 0x0000063000027945 */ /* 0x000fe20003800200 */
[----:B------:R-:W-:Y:S01]  /*0e90*/  SHF.R.U32.HI R13, RZ, 0x17, R11 ;  /* 0x00000017ff0d7819 */ /* 0x000fe2000001160b */
[----:B------:R-:W-:Y:S01]  /*0ea0*/  IMAD.MOV.U32 R16, RZ, RZ, R6 ;  /* 0x000000ffff107224 */ /* 0x000fe200078e0006 */
        /* <DEDUP_REMOVED lines=26> */
[----:B------:R-:W-:Y:S01]  /*1050*/  @P0 IMAD.MOV.U32 R13, RZ, RZ, RZ ;  /* 0x000000ffff0d0224 */ /* 0x000fe200078e00ff */
[----:B------:R-:W-:Y:S01]  /*1060*/  @!P0 MOV R13, 0xffffffc0 ;  /* 0xffffffc0000d8802 */ /* 0x000fe20000000f00 */
[----:B------:R-:W-:Y:S01]  /*1070*/  @!P0 FFMA R11, R11, 1.84467440737095516160e+19, RZ ;  /* 0x5f8000000b0b8823 */ /* 0x000fe200000000ff */
[----:B------:R-:W-:-:S03]  /*1080*/  @!P1 FFMA R16, R6, 1.84467440737095516160e+19, RZ ;  /* 0x5f80000006109823 */ /* 0x000fc600000000ff */
[----:B------:R-:W-:-:S07]  /*1090*/  @!P1 VIADD R13, R13, 0x40 ;  /* 0x000000400d0d9836 */ /* 0x000fce0000000000 */
.L_x_115:
[----:B------:R-:W-:Y:S01]  /*10a0*/  LEA R15, R14, 0xc0800000, 0x17 ;  /* 0xc08000000e0f7811 */ /* 0x000fe200078eb8ff */
[----:B------:R-:W-:Y:S03]  /*10b0*/  BSSY.RECONVERGENT B3, `(.L_x_120) ;  /* 0x0000036000037945 */ /* 0x000fe60003800200 */
[----:B------:R-:W-:Y:S01]  /*10c0*/  IADD3 R17, PT, PT, -R15, R16, RZ ;  /* 0x000000100f117210 */ /* 0x000fe20007ffe1ff */
[----:B------:R-:W-:-:S03]  /*10d0*/  VIADD R15, R19, 0xffffff81 ;  /* 0xffffff81130f7836 */ /* 0x000fc60000000000 */
[----:B------:R-:W0:Y:S01]  /*10e0*/  MUFU.RCP R16, R17 ;  /* 0x0000001100107308 */ /* 0x000e220000001000 */
[----:B------:R-:W-:Y:S01]  /*10f0*/  FADD.FTZ R18, -R17, -RZ ;  /* 0x800000ff11127221 */ /* 0x000fe20000010100 */
[----:B------:R-:W-:-:S03]  /*1100*/  IMAD R11, R15, -0x800000, R11 ;  /* 0xff8000000f0b7824 */ /* 0x000fc600078e020b */
[----:B0-----:R-:W-:-:S04]  /*1110*/  FFMA R19, R16, R18, 1 ;  /* 0x3f80000010137423 */ /* 0x001fc80000000012 */
[----:B------:R-:W-:-:S04]  /*1120*/  FFMA R16, R16, R19, R16 ;  /* 0x0000001310107223 */ /* 0x000fc80000000010 */
[----:B------:R-:W-:-:S04]  /*1130*/  FFMA R19, R11, R16, RZ ;  /* 0x000000100b137223 */ /* 0x000fc800000000ff */
[----:B------:R-:W-:-:S04]  /*1140*/  FFMA R20, R18, R19, R11 ;  /* 0x0000001312147223 */ /* 0x000fc8000000000b */
[----:B------:R-:W-:-:S04]  /*1150*/  FFMA R19, R16, R20, R19 ;  /* 0x0000001410137223 */ /* 0x000fc80000000013 */
[----:B------:R-:W-:Y:S01]  /*1160*/  FFMA R20, R18, R19, R11 ;  /* 0x0000001312147223 */ /* 0x000fe2000000000b */
[----:B------:R-:W-:-:S03]  /*1170*/  IADD3 R18, PT, PT, R15, 0x7f, -R14 ;  /* 0x0000007f0f127810 */ /* 0x000fc60007ffe80e */
[----:B------:R-:W-:Y:S01]  /*1180*/  FFMA R11, R16, R20, R19 ;  /* 0x00000014100b7223 */ /* 0x000fe20000000013 */
[----:B------:R-:W-:-:S04]  /*1190*/  IADD3 R18, PT, PT, R18, R13, RZ ;  /* 0x0000000d12127210 */ /* 0x000fc80007ffe0ff */
[----:B------:R-:W-:-:S04]  /*11a0*/  SHF.R.U32.HI R14, RZ, 0x17, R11 ;  /* 0x00000017ff0e7819 */ /* 0x000fc8000001160b */
[----:B------:R-:W-:-:S05]  /*11b0*/  LOP3.LUT R14, R14, 0xff, RZ, 0xc0, !PT ;  /* 0x000000ff0e0e7812 */ /* 0x000fca00078ec0ff */
[----:B------:R-:W-:-:S05]  /*11c0*/  IMAD.IADD R17, R14, 0x1, R18 ;  /* 0x000000010e117824 */ /* 0x000fca00078e0212 */
        /* <DEDUP_REMOVED lines=11> */
[C---:B------:R-:W-:Y:S01]  /*1280*/  VIADD R15, R17.reuse, 0x20 ;  /* 0x00000020110f7836 */ /* 0x040fe20000000000 */
[C---:B------:R-:W-:Y:S02]  /*1290*/  ISETP.NE.AND P2, PT, R17.reuse, RZ, PT ;  /* 0x000000ff1100720c */ /* 0x040fe40003f45270 */
[----:B------:R-:W-:Y:S02]  /*12a0*/  ISETP.NE.AND P1, PT, R17, RZ, PT ;  /* 0x000000ff1100720c */ /* 0x000fe40003f25270 */
[----:B------:R-:W-:Y:S01]  /*12b0*/  LOP3.LUT R14, R13, 0x7fffff, RZ, 0xc0, !PT ;  /* 0x007fffff0d0e7812 */ /* 0x000fe200078ec0ff */
[CCC-:B------:R-:W-:Y:S01]  /*12c0*/  FFMA.RP R13, R16.reuse, R20.reuse, R19.reuse ;  /* 0x00000014100d7223 */ /* 0x1c0fe20000008013 */
[----:B------:R-:W-:Y:S01]  /*12d0*/  FFMA.RM R16, R16, R20, R19 ;  /* 0x0000001410107223 */ /* 0x000fe20000004013 */
[----:B------:R-:W-:Y:S02]  /*12e0*/  IADD3 R17, PT, PT, -R17, RZ, RZ ;  /* 0x000000ff11117210 */ /* 0x000fe40007ffe1ff */
        /* <DEDUP_REMOVED lines=10> */
[----:B------:R-:W-:-:S05]  /*1390*/  LOP3.LUT R14, R14, R13, RZ, 0xc0, !PT ;  /* 0x0000000d0e0e7212 */ /* 0x000fca00078ec0ff */
[----:B------:R-:W-:-:S05]  /*13a0*/  IMAD.IADD R14, R15, 0x1, R14 ;  /* 0x000000010f0e7824 */ /* 0x000fca00078e020e */
[----:B------:R-:W-:Y:S01]  /*13b0*/  LOP3.LUT R11, R14, R11, RZ, 0xfc, !PT ;  /* 0x0000000b0e0b7212 */ /* 0x000fe200078efcff */
[----:B------:R-:W-:Y:S06]  /*13c0*/  BRA `(.L_x_123) ;  /* 0x0000000000107947 */ /* 0x000fec0003800000 */
.L_x_122:
[----:B------:R-:W-:-:S04]  /*13d0*/  LOP3.LUT R11, R11, 0x80000000, RZ, 0xc0, !PT ;  /* 0x800000000b0b7812 */ /* 0x000fc800078ec0ff */
[----:B------:R-:W-:Y:S01]  /*13e0*/  LOP3.LUT R11, R11, 0x7f800000, RZ, 0xfc, !PT ;  /* 0x7f8000000b0b7812 */ /* 0x000fe200078efcff */
[----:B------:R-:W-:Y:S06]  /*13f0*/  BRA `(.L_x_123) ;  /* 0x0000000000047947 */ /* 0x000fec0003800000 */
.L_x_121:
[----:B------:R-:W-:-:S07]  /*1400*/  LEA R11, R18, R11, 0x17 ;  /* 0x0000000b120b7211 */ /* 0x000fce00078eb8ff */
.L_x_123:
[----:B------:R-:W-:Y:S05]  /*1410*/  BSYNC.RECONVERGENT B3 ;  /* 0x0000000000037941 */ /* 0x000fea0003800200 */
.L_x_120:
[----:B------:R-:W-:Y:S05]  /*1420*/  BRA `(.L_x_124) ;  /* 0x0000000000207947 */ /* 0x000fea0003800000 */
.L_x_119:
[----:B------:R-:W-:-:S04]  /*1430*/  LOP3.LUT R11, R16, 0x80000000, R11, 0x48, !PT ;  /* 0x80000000100b7812 */ /* 0x000fc800078e480b */
[----:B------:R-:W-:Y:S01]  /*1440*/  LOP3.LUT R11, R11, 0x7f800000, RZ, 0xfc, !PT ;  /* 0x7f8000000b0b7812 */ /* 0x000fe200078efcff */
[----:B------:R-:W-:Y:S06]  /*1450*/  BRA `(.L_x_124) ;  /* 0x0000000000147947 */ /* 0x000fec0003800000 */
.L_x_118:
[----:B------:R-:W-:Y:S01]  /*1460*/  LOP3.LUT R11, R16, 0x80000000, R11, 0x48, !PT ;  /* 0x80000000100b7812 */ /* 0x000fe200078e480b */
[----:B------:R-:W-:Y:S06]  /*1470*/  BRA `(.L_x_124) ;  /* 0x00000000000c7947 */ /* 0x000fec0003800000 */
.L_x_117:
[----:B------:R-:W0:Y:S01]  /*1480*/  MUFU.RSQ R11, -QNAN ;  /* 0xffc00000000b7908 */ /* 0x000e220000001400 */
[----:B------:R-:W-:Y:S05]  /*1490*/  BRA `(.L_x_124) ;  /* 0x0000000000047947 */ /* 0x000fea0003800000 */
.L_x_116:
[----:B------:R-:W-:-:S07]  /*14a0*/  FADD.FTZ R11, R11, R6 ;  /* 0x000000060b0b7221 */ /* 0x000fce0000010000 */
.L_x_124:
[----:B------:R-:W-:Y:S05]  /*14b0*/  BSYNC.RECONVERGENT B2 ;  /* 0x0000000000027941 */ /* 0x000fea0003800200 */
.L_x_114:
[----:B------:R-:W-:-:S04]  /*14c0*/  HFMA2 R13, -RZ, RZ, 0, 0 ;  /* 0x00000000ff0d7431 */ /* 0x000fc800000001ff */
[----:B0-----:R-:W-:Y:S05]  /*14d0*/  RET.REL.NODEC R12 `(propagate_dendritic) ;  /* 0xffffffe80cc87950 */ /* 0x001fea0003c3ffff */
.L_x_125:
        /* <DEDUP_REMOVED lines=10> */
.L_x_145:


//--------------------- .text.init_reservoir      --------------------------
	.section	.text.init_reservoir,"ax",@progbits
	.align	128
        .global         init_reservoir
        .type           init_reservoir,@function
        .size           init_reservoir,(.L_x_151 - init_reservoir)
        .other          init_reservoir,@"STO_CUDA_ENTRY STV_DEFAULT"
init_reservoir:
.text.init_reservoir:
[----:B------:R-:W0:Y:S01]  /*0000*/  LDC R1, c[0x0][0x37c] ;  /* 0x0000df00ff017b82 */ /* 0x000e220000000800 */
[----:B------:R-:W1:Y:S07]  /*0010*/  S2R R3, SR_TID.X ;  /* 0x0000000000037919 */ /* 0x000e6e0000002100 */
[----:B------:R-:W1:Y:S01]  /*0020*/  S2UR UR6, SR_CTAID.X ;  /* 0x00000000000679c3 */ /* 0x000e620000002500 */
[----:B------:R-:W2:Y:S01]  /*0030*/  LDCU.64 UR4, c[0x0][0x388] ;  /* 0x00007100ff0477ac */ /* 0x000ea20008000a00 */
[----:B0-----:R-:W-:-:S06]  /*0040*/  VIADD R1, R1, 0xffffffd0 ;  /* 0xffffffd001017836 */ /* 0x001fcc0000000000 */
[----:B------:R-:W1:Y:S01]  /*0050*/  LDC R10, c[0x0][0x360] ;  /* 0x0000d800ff0a7b82 */ /* 0x000e620000000800 */
[----:B--2---:R-:W-:Y:S01]  /*0060*/  UIMAD UR4, UR5, UR4, URZ ;  /* 0x00000004050472a4 */ /* 0x004fe2000f8e02ff */
[----:B-1----:R-:W-:-:S05]  /*0070*/  IMAD R10, R10, UR6, R3 ;  /* 0x000000060a0a7c24 */ /* 0x002fca000f8e0203 */
[----:B------:R-:W-:-:S13]  /*0080*/  ISETP.GE.AND P0, PT, R10, UR4, PT ;  /* 0x000000040a007c0c */ /* 0x000fda000bf06270 */
[----:B------:R-:W-:Y:S05]  /*0090*/  @P0 EXIT ;  /* 0x000000000000094d */ /* 0x000fea0003800000 */
[----:B------:R-:W0:Y:S01]  /*00a0*/  LDC.64 R2, c[0x0][0x390] ;  /* 0x0000e400ff027b82 */ /* 0x000e220000000a00 */
[----:B------:R-:W-:Y:S01]  /*00b0*/  ISETP.NE.AND P0, PT, R10, RZ, PT ;  /* 0x000000ff0a00720c */ /* 0x000fe20003f05270 */
[----:B------:R-:W1:Y:S01]  /*00c0*/  LDCU.64 UR6, c[0x0][0x358] ;  /* 0x00006b00ff0677ac */ /* 0x000e620008000a00 */
[----:B------:R-:W-:Y:S01]  /*00d0*/  BSSY.RECONVERGENT B0, `(.L_x_126) ;  /* 0x000025e000007945 */ /* 0x000fe20003800200 */
[----:B0-----:R-:W-:Y:S02]  /*00e0*/  LOP3.LUT R0, R2, 0xaad26b49, RZ, 0x3c, !PT ;  /* 0xaad26b4902007812 */ /* 0x001fe400078e3cff */
[----:B------:R-:W-:-:S03]  /*00f0*/  LOP3.LUT R2, R3, 0xf7dcefdd, RZ, 0x3c, !PT ;  /* 0xf7dcefdd03027812 */ /* 0x000fc600078e3cff */
[----:B------:R-:W-:Y:S02]  /*0100*/  IMAD R0, R0, 0x4182bed5, RZ ;  /* 0x4182bed500007824 */ /* 0x000fe400078e02ff */
[----:B------:R-:W-:Y:S02]  /*0110*/  IMAD R9, R2, -0x658354e5, RZ ;  /* 0x9a7cab1b02097824 */ /* 0x000fe400078e02ff */
[C---:B------:R-:W-:Y:S01]  /*0120*/  VIADD R5, R0.reuse, 0x583f19 ;  /* 0x00583f1900057836 */ /* 0x040fe20000000000 */
[C---:B------:R-:W-:Y:S01]  /*0130*/  LOP3.LUT R6, R0.reuse, 0x159a55e5, RZ, 0x3c, !PT ;  /* 0x159a55e500067812 */ /* 0x040fe200078e3cff */
[C---:B------:R-:W-:Y:S01]  /*0140*/  VIADD R3, R0.reuse, 0x75bcd15 ;  /* 0x075bcd1500037836 */ /* 0x040fe20000000000 */
[----:B------:R-:W-:Y:S01]  /*0150*/  IADD3 R2, PT, PT, R0, 0x64f0c9, R9 ;  /* 0x0064f0c900027810 */ /* 0x000fe20007ffe009 */
[C---:B------:R-:W-:Y:S01]  /*0160*/  VIADD R7, R9.reuse, 0x1f123bb5 ;  /* 0x1f123bb509077836 */ /* 0x040fe20000000000 */
[----:B------:R-:W-:Y:S02]  /*0170*/  LOP3.LUT R4, R9, 0x5491333, RZ, 0x3c, !PT ;  /* 0x0549133309047812 */ /* 0x000fe400078e3cff */
[----:B------:R-:W-:Y:S01]  /*0180*/  SHF.R.S32.HI R0, RZ, 0x1f, R10 ;  /* 0x0000001fff007819 */ /* 0x000fe2000001140a */
[----:B------:R0:W-:Y:S04]  /*0190*/  STL.64 [R1], R2 ;  /* 0x0000000201007387 */ /* 0x0001e80000100a00 */
[----:B------:R0:W-:Y:S04]  /*01a0*/  STL.64 [R1+0x8], R6 ;  /* 0x0000080601007387 */ /* 0x0001e80000100a00 */
[----:B------:R0:W-:Y:S01]  /*01b0*/  STL.64 [R1+0x10], R4 ;  /* 0x0000100401007387 */ /* 0x0001e20000100a00 */
[----:B-1----:R-:W-:Y:S05]  /*01c0*/  @!P0 BRA `(.L_x_127) ;  /* 0x0000002400388947 */ /* 0x002fea0003800000 */
[----:B------:R-:W-:Y:S02]  /*01d0*/  IMAD.MOV.U32 R13, RZ, RZ, R0 ;  /* 0x000000ffff0d7224 */ /* 0x000fe400078e0000 */
[----:B------:R-:W-:Y:S02]  /*01e0*/  IMAD.MOV.U32 R11, RZ, RZ, RZ ;  /* 0x000000ffff0b7224 */ /* 0x000fe400078e00ff */
[----:B0-----:R-:W-:-:S07]  /*01f0*/  IMAD.MOV.U32 R2, RZ, RZ, R10 ;  /* 0x000000ffff027224 */ /* 0x001fce00078e000a */
.L_x_136:
[----:B------:R-:W-:Y:S01]  /*0200*/  LOP3.LUT R0, R2, 0x3, RZ, 0xc0, !PT ;  /* 0x0000000302007812 */ /* 0x000fe200078ec0ff */
[----:B------:R-:W-:Y:S03]  /*0210*/  BSSY.RECONVERGENT B1, `(.L_x_128) ;  /* 0x0000243000017945 */ /* 0x000fe60003800200 */
[----:B------:R-:W-:-:S04]  /*0220*/  ISETP.NE.U32.AND P0, PT, R0, RZ, PT ;  /* 0x000000ff0000720c */ /* 0x000fc80003f05070 */
[----:B------:R-:W-:-:S13]  /*0230*/  ISETP.NE.AND.EX P0, PT, RZ, RZ, PT, P0 ;  /* 0x000000ffff00720c */ /* 0x000fda0003f05300 */
[----:B0-----:R-:W-:Y:S05]  /*0240*/  @!P0 BRA `(.L_x_129) ;  /* 0x0000002000fc8947 */ /* 0x001fea0003800000 */
[----:B------:R-:W0:Y:S01]  /*0250*/  LDC.64 R8, c[0x4][RZ] ;  /* 0x01000000ff087b82 */ /* 0x000e220000000a00 */
[----:B------:R-:W-:Y:S01]  /*0260*/  IMAD.MOV.U32 R0, RZ, RZ, RZ ;  /* 0x000000ffff007224 */ /* 0x000fe200078e00ff */
[----:B------:R-:W-:Y:S02]  /*0270*/  CS2R R4, SRZ ;  /* 0x0000000000047805 */ /* 0x000fe4000001ff00 */
[----:B------:R-:W-:Y:S01]  /*0280*/  CS2R R6, SRZ ;  /* 0x0000000000067805 */ /* 0x000fe2000001ff00 */
[----:B------:R-:W-:Y:S02]  /*0290*/  IMAD.MOV.U32 R3, RZ, RZ, RZ ;  /* 0x000000ffff037224 */ /* 0x000fe400078e00ff */
[----:B0-----:R-:W-:-:S07]  /*02a0*/  IMAD.WIDE.U32 R8, R11, 0xc80, R8 ;  /* 0x00000c800b087825 */ /* 0x001fce00078e0008 */
.L_x_131:
[----:B------:R-:W-:-:S06]  /*02b0*/  IMAD R12, R0, 0x4, R1 ;  /* 0x00000004000c7824 */ /* 0x000fcc00078e0201 */
[----:B------:R-:W5:Y:S01]  /*02c0*/  LDL R12, [R12+0x4] ;  /* 0x000004000c0c7983 */ /* 0x000f620000100800 */
[----:B------:R-:W-:-:S05]  /*02d0*/  UMOV UR4, URZ ;  /* 0x000000ff00047c82 */ /* 0x000fca0008000000 */
.L_x_130:
[----:B-----5:R-:W-:Y:S01]  /*02e0*/  SHF.R.U32.HI R22, RZ, UR4, R12 ;  /* 0x00000004ff167c19 */ /* 0x020fe2000801160c */
[----:B------:R-:W-:-:S03]  /*02f0*/  IMAD.SHL.U32 R14, R0, 0x20, RZ ;  /* 0x00000020000e7824 */ /* 0x000fc600078e00ff */
[----:B------:R-:W-:Y:S01]  /*0300*/  LOP3.LUT R15, R22, 0x1, RZ, 0xc0, !PT ;  /* 0x00000001160f7812 */ /* 0x000fe200078ec0ff */
[----:B------:R-:W-:-:S03]  /*0310*/  VIADD R14, R14, UR4 ;  /* 0x000000040e0e7c36 */ /* 0x000fc60008000000 */
[----:B------:R-:W-:Y:S01]  /*0320*/  ISETP.NE.U32.AND P0, PT, R15, 0x1, PT ;  /* 0x000000010f00780c */ /* 0x000fe20003f05070 */
[----:B------:R-:W-:-:S03]  /*0330*/  IMAD R15, R14, 0x5, RZ ;  /* 0x000000050e0f7824 */ /* 0x000fc600078e02ff */
[----:B------:R-:W-:Y:S01]  /*0340*/  R2P PR, R22, 0x7e ;  /* 0x0000007e16007804 */ /* 0x000fe20000000000 */
[----:B------:R-:W-:-:S08]  /*0350*/  IMAD.WIDE.U32 R14, R15, 0x4, R8 ;  /* 0x000000040f0e7825 */ /* 0x000fd000078e0008 */
[----:B------:R-:W2:Y:S04]  /*0360*/  @!P0 LDG.E.CONSTANT R16, desc[UR6][R14.64+0x10] ;  /* 0x000010060e108981 */ /* 0x000ea8000c1e9900 */
[----:B------:R-:W3:Y:S04]  /*0370*/  @P1 LDG.E.CONSTANT R18, desc[UR6][R14.64+0x24] ;  /* 0x000024060e121981 */ /* 0x000ee8000c1e9900 */
[----:B------:R-:W4:Y:S04]  /*0380*/  @P2 LDG.E.CONSTANT R20, desc[UR6][R14.64+0x38] ;  /* 0x000038060e142981 */ /* 0x000f28000c1e9900 */
[----:B------:R-:W4:Y:S04]  /*0390*/  @P3 LDG.E.CONSTANT R24, desc[UR6][R14.64+0x4c] ;  /* 0x00004c060e183981 */ /* 0x000f28000c1e9900 */
[----:B------:R-:W4:Y:S04]  /*03a0*/  @P4 LDG.E.CONSTANT R26, desc[UR6][R14.64+0x60] ;  /* 0x000060060e1a4981 */ /* 0x000f28000c1e9900 */
[----:B------:R-:W4:Y:S04]  /*03b0*/  @!P0 LDG.E.CONSTANT R17, desc[UR6][R14.64+0x4] ;  /* 0x000004060e118981 */ /* 0x000f28000c1e9900 */
[----:B------:R-:W4:Y:S04]  /*03c0*/  @!P0 LDG.E.CONSTANT R19, desc[UR6][R14.64+0xc] ;  /* 0x00000c060e138981 */ /* 0x000f28000c1e9900 */
[----:B------:R-:W4:Y:S04]  /*03d0*/  @P1 LDG.E.CONSTANT R21, desc[UR6][R14.64+0x18] ;  /* 0x000018060e151981 */ /* 0x000f28000c1e9900 */
[----:B------:R-:W4:Y:S04]  /*03e0*/  @P3 LDG.E.CONSTANT R23, desc[UR6][R14.64+0x40] ;  /* 0x000040060e173981 */ /* 0x000f28000c1e9900 */
[----:B------:R-:W4:Y:S04]  /*03f0*/  @P5 LDG.E.CONSTANT R25, desc[UR6][R14.64+0x70] ;  /* 0x000070060e195981 */ /* 0x000f28000c1e9900 */
[----:B------:R-:W4:Y:S01]  /*0400*/  @P6 LDG.E.CONSTANT R28, desc[UR6][R14.64+0x88] ;  /* 0x000088060e1c6981 */ /* 0x000f22000c1e9900 */
[----:B--2---:R-:W-:-:S03]  /*0410*/  @!P0 LOP3.LUT R5, R5, R16, RZ, 0x3c, !PT ;  /* 0x0000001005058212 */ /* 0x004fc600078e3cff */
[----:B------:R-:W2:Y:S01]  /*0420*/  @!P0 LDG.E.CONSTANT R16, desc[UR6][R14.64] ;  /* 0x000000060e108981 */ /* 0x000ea2000c1e9900 */
[----:B---3--:R-:W-:-:S03]  /*0430*/  @P1 LOP3.LUT R5, R5, R18, RZ, 0x3c, !PT ;  /* 0x0000001205051212 */ /* 0x008fc600078e3cff */
[----:B------:R-:W3:Y:S01]  /*0440*/  @!P0 LDG.E.CONSTANT R18, desc[UR6][R14.64+0x8] ;  /* 0x000008060e128981 */ /* 0x000ee2000c1e9900 */
[----:B----4-:R-:W-:-:S03]  /*0450*/  @P2 LOP3.LUT R5, R5, R20, RZ, 0x3c, !PT ;  /* 0x0000001405052212 */ /* 0x010fc600078e3cff */
[----:B------:R-:W4:Y:S01]  /*0460*/  @P1 LDG.E.CONSTANT R20, desc[UR6][R14.64+0x14] ;  /* 0x000014060e141981 */ /* 0x000f22000c1e9900 */
[----:B------:R-:W-:-:S03]  /*0470*/  @P3 LOP3.LUT R5, R5, R24, RZ, 0x3c, !PT ;  /* 0x0000001805053212 */ /* 0x000fc600078e3cff */
[----:B------:R-:W4:Y:S01]  /*0480*/  @P5 LDG.E.CONSTANT R24, desc[UR6][R14.64+0x74] ;  /* 0x000074060e185981 */ /* 0x000f22000c1e9900 */
[----:B------:R-:W-:-:S03]  /*0490*/  @P4 LOP3.LUT R5, R5, R26, RZ, 0x3c, !PT ;  /* 0x0000001a05054212 */ /* 0x000fc600078e3cff */
[----:B------:R-:W4:Y:S01]  /*04a0*/  @P3 LDG.E.CONSTANT R26, desc[UR6][R14.64+0x44] ;  /* 0x000044060e1a3981 */ /* 0x000f22000c1e9900 */
[----:B------:R-:W-:-:S03]  /*04b0*/  @!P0 LOP3.LUT R6, R6, R17, RZ, 0x3c, !PT ;  /* 0x0000001106068212 */ /* 0x000fc600078e3cff */
[----:B------:R-:W4:Y:S01]  /*04c0*/  @P1 LDG.E.CONSTANT R17, desc[UR6][R14.64+0x20] ;  /* 0x000020060e111981 */ /* 0x000f22000c1e9900 */
[----:B------:R-:W-:-:S03]  /*04d0*/  @!P0 LOP3.LUT R4, R4, R19, RZ, 0x3c, !PT ;  /* 0x0000001304048212 */ /* 0x000fc600078e3cff */
[----:B------:R-:W4:Y:S01]  /*04e0*/  @P2 LDG.E.CONSTANT R19, desc[UR6][R14.64+0x2c] ;  /* 0x00002c060e132981 */ /* 0x000f22000c1e9900 */
[----:B------:R-:W-:-:S03]  /*04f0*/  @P1 LOP3.LUT R6, R6, R21, RZ, 0x3c, !PT ;  /* 0x0000001506061212 */ /* 0x000fc600078e3cff */
[----:B------:R-:W4:Y:S01]  /*0500*/  @P2 LDG.E.CONSTANT R21, desc[UR6][R14.64+0x34] ;  /* 0x000034060e152981 */ /* 0x000f22000c1e9900 */
[----:B--2---:R-:W-:-:S03]  /*0510*/  @!P0 LOP3.LUT R3, R3, R16, RZ, 0x3c, !PT ;  /* 0x0000001003038212 */ /* 0x004fc600078e3cff */
[----:B------:R-:W2:Y:S01]  /*0520*/  @P1 LDG.E.CONSTANT R16, desc[UR6][R14.64+0x1c] ;  /* 0x00001c060e101981 */ /* 0x000ea2000c1e9900 */
[----:B---3--:R-:W-:-:S03]  /*0530*/  @!P0 LOP3.LUT R7, R7, R18, RZ, 0x3c, !PT ;  /* 0x0000001207078212 */ /* 0x008fc600078e3cff */
[----:B------:R-:W3:Y:S01]  /*0540*/  @P2 LDG.E.CONSTANT R18, desc[UR6][R14.64+0x28] ;  /* 0x000028060e122981 */ /* 0x000ee2000c1e9900 */
[----:B----4-:R-:W-:-:S03]  /*0550*/  @P1 LOP3.LUT R3, R3, R20, RZ, 0x3c, !PT ;  /* 0x0000001403031212 */ /* 0x010fc600078e3cff */
[----:B------:R-:W4:Y:S01]  /*0560*/  @P2 LDG.E.CONSTANT R20, desc[UR6][R14.64+0x30] ;  /* 0x000030060e142981 */ /* 0x000f22000c1e9900 */
[----:B------:R-:W-:-:S03]  /*0570*/  @P5 LOP3.LUT R5, R5, R24, RZ, 0x3c, !PT ;  /* 0x0000001805055212 */ /* 0x000fc600078e3cff */
[----:B------:R-:W4:Y:S01]  /*0580*/  @P3 LDG.E.CONSTANT R24, desc[UR6][R14.64+0x3c] ;  /* 0x00003c060e183981 */ /* 0x000f22000c1e9900 */
[----:B------:R-:W-:-:S03]  /*0590*/  @P1 LOP3.LUT R4, R4, R17, RZ, 0x3c, !PT ;  /* 0x0000001104041212 */ /* 0x000fc600078e3cff */
[----:B------:R-:W4:Y:S01]  /*05a0*/  @P3 LDG.E.CONSTANT R17, desc[UR6][R14.64+0x48] ;  /* 0x000048060e113981 */ /* 0x000f22000c1e9900 */
[----:B------:R-:W-:-:S03]  /*05b0*/  @P2 LOP3.LUT R6, R6, R19, RZ, 0x3c, !PT ;  /* 0x0000001306062212 */ /* 0x000fc600078e3cff */
[----:B------:R-:W4:Y:S01]  /*05c0*/  @P4 LDG.E.CONSTANT R19, desc[UR6][R14.64+0x54] ;  /* 0x000054060e134981 */ /* 0x000f22000c1e9900 */
[----:B------:R-:W-:Y:S02]  /*05d0*/  @P2 LOP3.LUT R4, R4, R21, RZ, 0x3c, !PT ;  /* 0x0000001504042212 */ /* 0x000fe400078e3cff */
[----:B------:R-:W-:Y:S01]  /*05e0*/  @P3 LOP3.LUT R6, R6, R23, RZ, 0x3c, !PT ;  /* 0x0000001706063212 */ /* 0x000fe200078e3cff */
[----:B------:R-:W4:Y:S04]  /*05f0*/  @P4 LDG.E.CONSTANT R21, desc[UR6][R14.64+0x5c] ;  /* 0x00005c060e154981 */ /* 0x000f28000c1e9900 */
[----:B------:R-:W4:Y:S01]  /*0600*/  @P5 LDG.E.CONSTANT R23, desc[UR6][R14.64+0x68] ;  /* 0x000068060e175981 */ /* 0x000f22000c1e9900 */
[----:B--2---:R-:W-:-:S03]  /*0610*/  @P1 LOP3.LUT R7, R7, R16, RZ, 0x3c, !PT ;  /* 0x0000001007071212 */ /* 0x004fc600078e3cff */
[----:B------:R-:W2:Y:S01]  /*0620*/  @P4 LDG.E.CONSTANT R16, desc[UR6][R14.64+0x50] ;  /* 0x000050060e104981 */ /* 0x000ea2000c1e9900 */
[----:B---3--:R-:W-:-:S03]  /*0630*/  @P2 LOP3.LUT R3, R3, R18, RZ, 0x3c, !PT ;  /* 0x0000001203032212 */ /* 0x008fc600078e3cff */
[----:B------:R-:W3:Y:S01]  /*0640*/  @P4 LDG.E.CONSTANT R18, desc[UR6][R14.64+0x58] ;  /* 0x000058060e124981 */ /* 0x000ee2000c1e9900 */
[----:B----4-:R-:W-:-:S03]  /*0650*/  @P2 LOP3.LUT R7, R7, R20, RZ, 0x3c, !PT ;  /* 0x0000001407072212 */ /* 0x010fc600078e3cff */
[----:B------:R-:W4:Y:S01]  /*0660*/  @P5 LDG.E.CONSTANT R20, desc[UR6][R14.64+0x64] ;  /* 0x000064060e145981 */ /* 0x000f22000c1e9900 */
[----:B------:R-:W-:-:S03]  /*0670*/  @P3 LOP3.LUT R3, R3, R24, RZ, 0x3c, !PT ;  /* 0x0000001803033212 */ /* 0x000fc600078e3cff */
[----:B------:R-:W4:Y:S01]  /*0680*/  @P5 LDG.E.CONSTANT R24, desc[UR6][R14.64+0x6c] ;  /* 0x00006c060e185981 */ /* 0x000f22000c1e9900 */
[----:B------:R-:W-:Y:S02]  /*0690*/  LOP3.LUT P0, RZ, R22, 0x80, RZ, 0xc0, !PT ;  /* 0x0000008016ff7812 */ /* 0x000fe4000780c0ff */
[----:B------:R-:W-:Y:S02]  /*06a0*/  @P3 LOP3.LUT R7, R7, R26, RZ, 0x3c, !PT ;  /* 0x0000001a07073212 */ /* 0x000fe400078e3cff */
[----:B------:R-:W-:Y:S02]  /*06b0*/  @P3 LOP3.LUT R4, R4, R17, RZ, 0x3c, !PT ;  /* 0x0000001104043212 */ /* 0x000fe400078e3cff */
[----:B------:R-:W4:Y:S01]  /*06c0*/  @P6 LDG.E.CONSTANT R17, desc[UR6][R14.64+0x7c] ;  /* 0x00007c060e116981 */ /* 0x000f22000c1e9900 */
[----:B------:R-:W-:-:S03]  /*06d0*/  @P4 LOP3.LUT R6, R6, R19, RZ, 0x3c, !PT ;  /* 0x0000001306064212 */ /* 0x000fc600078e3cff */
[----:B------:R-:W4:Y:S01]  /*06e0*/  @P6 LDG.E.CONSTANT R19, desc[UR6][R14.64+0x84] ;  /* 0x000084060e136981 */ /* 0x000f22000c1e9900 */
[----:B------:R-:W-:-:S03]  /*06f0*/  @P4 LOP3.LUT R4, R4, R21, RZ, 0x3c, !PT ;  /* 0x0000001504044212 */ /* 0x000fc600078e3cff */
[----:B------:R-:W4:Y:S01]  /*0700*/  @P0 LDG.E.CONSTANT R26, desc[UR6][R14.64+0x9c] ;  /* 0x00009c060e1a0981 */ /* 0x000f22000c1e9900 */
[----:B------:R-:W-:-:S03]  /*0710*/  @P5 LOP3.LUT R6, R6, R23, RZ, 0x3c, !PT ;  /* 0x0000001706065212 */ /* 0x000fc600078e3cff */
        /* <DEDUP_REMOVED lines=10> */
[----:B------:R-:W-:Y:S02]  /*07c0*/  @P5 LOP3.LUT R4, R4, R25, RZ, 0x3c, !PT ;  /* 0x0000001904045212 */ /* 0x000fe400078e3cff */
[----:B------:R-:W-:Y:S02]  /*07d0*/  @P6 LOP3.LUT R5, R5, R28, RZ, 0x3c, !PT ;  /* 0x0000001c05056212 */ /* 0x000fe400078e3cff */
[----:B------:R-:W-:Y:S02]  /*07e0*/  @P6 LOP3.LUT R6, R6, R17, RZ, 0x3c, !PT ;  /* 0x0000001106066212 */ /* 0x000fe400078e3cff */
[----:B------:R-:W-:Y:S02]  /*07f0*/  @P6 LOP3.LUT R4, R4, R19, RZ, 0x3c, !PT ;  /* 0x0000001304046212 */ /* 0x000fe400078e3cff */
[----:B------:R-:W-:Y:S02]  /*0800*/  @P0 LOP3.LUT R5, R5, R26, RZ, 0x3c, !PT ;  /* 0x0000001a05050212 */ /* 0x000fe400078e3cff */
[----:B------:R-:W-:-:S02]  /*0810*/  @P0 LOP3.LUT R6, R6, R21, RZ, 0x3c, !PT ;  /* 0x0000001506060212 */ /* 0x000fc400078e3cff */
[----:B------:R-:W-:Y:S02]  /*0820*/  @P0 LOP3.LUT R4, R4, R23, RZ, 0x3c, !PT ;  /* 0x0000001704040212 */ /* 0x000fe400078e3cff */
[----:B--2---:R-:W-:Y:S02]  /*0830*/  @P6 LOP3.LUT R3, R3, R16, RZ, 0x3c, !PT ;  /* 0x0000001003036212 */ /* 0x004fe400078e3cff */
[----:B---3--:R-:W-:Y:S02]  /*0840*/  @P6 LOP3.LUT R7, R7, R18, RZ, 0x3c, !PT ;  /* 0x0000001207076212 */ /* 0x008fe400078e3cff */
[----:B----4-:R-:W-:Y:S02]  /*0850*/  @P0 LOP3.LUT R3, R3, R20, RZ, 0x3c, !PT ;  /* 0x0000001403030212 */ /* 0x010fe400078e3cff */
[----:B------:R-:W-:Y:S02]  /*0860*/  @P0 LOP3.LUT R7, R7, R24, RZ, 0x3c, !PT ;  /* 0x0000001807070212 */ /* 0x000fe400078e3cff */
[----:B------:R-:W-:-:S13]  /*0870*/  R2P PR, R22.B1, 0x7f ;  /* 0x0000007f16007804 */ /* 0x000fda0000001000 */
[----:B------:R-:W2:Y:S04]  /*0880*/  @P0 LDG.E.CONSTANT R18, desc[UR6][R14.64+0xa0] ;  /* 0x0000a0060e120981 */ /* 0x000ea8000c1e9900 */
[----:B------:R-:W3:Y:S04]  /*0890*/  @P0 LDG.E.CONSTANT R19, desc[UR6][R14.64+0xa4] ;  /* 0x0000a4060e130981 */ /* 0x000ee8000c1e9900 */
[----:B------:R-:W4:Y:S04]  /*08a0*/  @P0 LDG.E.CONSTANT R20, desc[UR6][R14.64+0xa8] ;  /* 0x0000a8060e140981 */ /* 0x000f28000c1e9900 */
[----:B------:R-:W4:Y:S04]  /*08b0*/  @P0 LDG.E.CONSTANT R21, desc[UR6][R14.64+0xac] ;  /* 0x0000ac060e150981 */ /* 0x000f28000c1e9900 */
[----:B------:R-:W4:Y:S04]  /*08c0*/  @P0 LDG.E.CONSTANT R24, desc[UR6][R14.64+0xb0] ;  /* 0x0000b0060e180981 */ /* 0x000f28000c1e9900 */
[----:B------:R-:W4:Y:S04]  /*08d0*/  @P1 LDG.E.CONSTANT R16, desc[UR6][R14.64+0xbc] ;  /* 0x0000bc060e101981 */ /* 0x000f28000c1e9900 */
[----:B------:R-:W4:Y:S04]  /*08e0*/  @P1 LDG.E.CONSTANT R26, desc[UR6][R14.64+0xb4] ;  /* 0x0000b4060e1a1981 */ /* 0x000f28000c1e9900 */
        /* <DEDUP_REMOVED lines=11> */
[----:B------:R-:W-:Y:S01]  /*09a0*/  LOP3.LUT P0, RZ, R22, 0x8000, RZ, 0xc0, !PT ;  /* 0x0000800016ff7812 */ /* 0x000fe2000780c0ff */
[----:B------:R-:W4:Y:S01]  /*09b0*/  @P2 LDG.E.CONSTANT R24, desc[UR6][R14.64+0xd8] ;  /* 0x0000d8060e182981 */ /* 0x000f22000c1e9900 */
[----:B------:R-:W-:-:S03]  /*09c0*/  @P1 LOP3.LUT R7, R7, R16, RZ, 0x3c, !PT ;  /* 0x0000001007071212 */ /* 0x000fc600078e3cff */
[----:B------:R-:W4:Y:S01]  /*09d0*/  @P2 LDG.E.CONSTANT R22, desc[UR6][R14.64+0xd0] ;  /* 0x0000d0060e162981 */ /* 0x000f22000c1e9900 */
[----:B------:R-:W-:-:S03]  /*09e0*/  @P1 LOP3.LUT R3, R3, R26, RZ, 0x3c, !PT ;  /* 0x0000001a03031212 */ /* 0x000fc600078e3cff */
[----:B------:R-:W4:Y:S01]  /*09f0*/  @P3 LDG.E.CONSTANT R16, desc[UR6][R14.64+0xe4] ;  /* 0x0000e4060e103981 */ /* 0x000f22000c1e9900 */
[----:B------:R-:W-:-:S03]  /*0a00*/  @P1 LOP3.LUT R6, R6, R23, RZ, 0x3c, !PT ;  /* 0x0000001706061212 */ /* 0x000fc600078e3cff */
[----:B------:R-:W4:Y:S01]  /*0a10*/  @P3 LDG.E.CONSTANT R26, desc[UR6][R14.64+0xdc] ;  /* 0x0000dc060e1a3981 */ /* 0x000f22000c1e9900 */
[----:B------:R-:W-:-:S03]  /*0a20*/  @P1 LOP3.LUT R4, R4, R17, RZ, 0x3c, !PT ;  /* 0x0000001104041212 */ /* 0x000fc600078e3cff */
        /* <DEDUP_REMOVED lines=43> */
[----:B------:R-:W-:-:S04]  /*0ce0*/  UIADD3 UR4, UPT, UPT, UR4, 0x10, URZ ;  /* 0x0000001004047890 */ /* 0x000fc8000fffe0ff */
[----:B------:R-:W-:Y:S01]  /*0cf0*/  UISETP.NE.AND UP0, UPT, UR4, 0x20, UPT ;  /* 0x000000200400788c */ /* 0x000fe2000bf05270 */
[----:B--2---:R-:W-:Y:S02]  /*0d00*/  @P5 LOP3.LUT R5, R5, R18, RZ, 0x3c, !PT ;  /* 0x0000001205055212 */ /* 0x004fe400078e3cff */
[----:B---3--:R-:W-:Y:S02]  /*0d10*/  @P6 LOP3.LUT R6, R6, R19, RZ, 0x3c, !PT ;  /* 0x0000001306066212 */ /* 0x008fe400078e3cff */
[----:B----4-:R-:W-:Y:S02]  /*0d20*/  @P6 LOP3.LUT R3, R3, R20, RZ, 0x3c, !PT ;  /* 0x0000001403036212 */ /* 0x010fe400078e3cff */
[----:B------:R-:W-:Y:S02]  /*0d30*/  @P6 LOP3.LUT R4, R4, R21, RZ, 0x3c, !PT ;  /* 0x0000001504046212 */ /* 0x000fe400078e3cff */
[----:B------:R-:W-:Y:S02]  /*0d40*/  @P6 LOP3.LUT R7, R7, R22, RZ, 0x3c, !PT ;  /* 0x0000001607076212 */ /* 0x000fe400078e3cff */
[----:B------:R-:W-:-:S02]  /*0d50*/  @P6 LOP3.LUT R5, R5, R16, RZ, 0x3c, !PT ;  /* 0x0000001005056212 */ /* 0x000fc400078e3cff */
[----:B------:R-:W-:Y:S02]  /*0d60*/  @P0 LOP3.LUT R3, R3, R24, RZ, 0x3c, !PT ;  /* 0x0000001803030212 */ /* 0x000fe400078e3cff */
[----:B------:R-:W-:Y:S02]  /*0d70*/  @P0 LOP3.LUT R5, R5, R28, RZ, 0x3c, !PT ;  /* 0x0000001c05050212 */ /* 0x000fe400078e3cff */
[----:B------:R-:W-:Y:S02]  /*0d80*/  @P0 LOP3.LUT R7, R7, R26, RZ, 0x3c, !PT ;  /* 0x0000001a07070212 */ /* 0x000fe400078e3cff */
[----:B------:R-:W-:Y:S02]  /*0d90*/  @P0 LOP3.LUT R4, R4, R23, RZ, 0x3c, !PT ;  /* 0x0000001704040212 */ /* 0x000fe400078e3cff */
[----:B------:R-:W-:Y:S01]  /*0da0*/  @P0 LOP3.LUT R6, R6, R17, RZ, 0x3c, !PT ;  /* 0x0000001106060212 */ /* 0x000fe200078e3cff */
[----:B------:R-:W-:Y:S06]  /*0db0*/  BRA.U UP0, `(.L_x_130) ;  /* 0xfffffff500487547 */ /* 0x000fec000b83ffff */
[----:B------:R-:W-:-:S05]  /*0dc0*/  VIADD R0, R0, 0x1 ;  /* 0x0000000100007836 */ /* 0x000fca0000000000 */
[----:B------:R-:W-:-:S13]  /*0dd0*/  ISETP.NE.AND P0, PT, R0, 0x5, PT ;  /* 0x000000050000780c */ /* 0x000fda0003f05270 */
[----:B------:R-:W-:Y:S05]  /*0de0*/  @P0 BRA `(.L_x_131) ;  /* 0xfffffff400300947 */ /* 0x000fea000383ffff */
[----:B------:R-:W-:Y:S01]  /*0df0*/  LOP3.LUT R0, R2, 0x3, RZ, 0xc0, !PT ;  /* 0x0000000302007812 */ /* 0x000fe200078ec0ff */
[----:B------:R0:W-:Y:S03]  /*0e00*/  STL.64 [R1+0x8], R6 ;  /* 0x0000080601007387 */ /* 0x0001e60000100a00 */
[----:B------:R-:W-:Y:S01]  /*0e10*/  ISETP.NE.U32.AND P0, PT, R0, 0x1, PT ;  /* 0x000000010000780c */ /* 0x000fe20003f05070 */
[----:B------:R0:W-:Y:S03]  /*0e20*/  STL.64 [R1+0x10], R4 ;  /* 0x0000100401007387 */ /* 0x0001e60000100a00 */
[----:B------:R-:W-:Y:S01]  /*0e30*/  ISETP.NE.AND.EX P0, PT, RZ, RZ, PT, P0 ;  /* 0x000000ffff00720c */ /* 0x000fe20003f05300 */
[----:B------:R0:W-:-:S12]  /*0e40*/  STL [R1+0x4], R3 ;  /* 0x0000040301007387 */ /* 0x0001d80000100800 */
[----:B0-----:R-:W-:Y:S05]  /*0e50*/  @!P0 BRA `(.L_x_129) ;  /* 0x0000001400f88947 */ /* 0x001fea0003800000 */
[----:B------:R-:W-:Y:S01]  /*0e60*/  UMOV UR4, URZ ;  /* 0x000000ff00047c82 */ /* 0x000fe20008000000 */
[----:B------:R-:W-:Y:S01]  /*0e70*/  IMAD.MOV.U32 R0, RZ, RZ, RZ ;  /* 0x000000ffff007224 */ /* 0x000fe200078e00ff */
[----:B------:R-:W-:Y:S01]  /*0e80*/  CS2R R6, SRZ ;  /* 0x0000000000067805 */ /* 0x000fe2000001ff00 */
[----:B------:R-:W-:Y:S02]  /*0e90*/  IMAD.MOV.U32 R4, RZ, RZ, RZ ;  /* 0x000000ffff047224 */ /* 0x000fe400078e00ff */
[----:B------:R-:W-:Y:S02]  /*0ea0*/  IMAD.MOV.U32 R3, RZ, RZ, RZ ;  /* 0x000000ffff037224 */ /* 0x000fe400078e00ff */
[----:B------:R-:W-:-:S07]  /*0eb0*/  IMAD.U32 R5, RZ, RZ, UR4 ;  /* 0x00000004ff057e24 */ /* 0x000fce000f8e00ff */
.L_x_133:
[----:B------:R-:W-:-:S06]  /*0ec0*/  IMAD R12, R0, 0x4, R1 ;  /* 0x00000004000c7824 */ /* 0x000fcc00078e0201 */
[----:B------:R-:W5:Y:S01]  /*0ed0*/  LDL R12, [R12+0x4] ;  /* 0x000004000c0c7983 */ /* 0x000f620000100800 */
[----:B------:R-:W-:-:S05]  /*0ee0*/  UMOV UR4, URZ ;  /* 0x000000ff00047c82 */ /* 0x000fca0008000000 */
.L_x_132:
        /* <DEDUP_REMOVED lines=180> */
[----:B------:R0:W-:Y:S03]  /*1a30*/  STL [R1+0x4], R3 ;  /* 0x0000040301007387 */ /* 0x0001e60000100800 */
[----:B------:R-:W-:Y:S01]  /*1a40*/  ISETP.NE.AND.EX P0, PT, RZ, RZ, PT, P0 ;  /* 0x000000ffff00720c */ /* 0x000fe20003f05300 */
[----:B------:R0:W-:-:S12]  /*1a50*/  STL.64 [R1+0x10], R4 ;  /* 0x0000100401007387 */ /* 0x0001d80000100a00 */
[----:B0-----:R-:W-:Y:S05]  /*1a60*/  @P0 BRA `(.L_x_129) ;  /* 0x0000000800f40947 */ /* 0x001fea0003800000 */
[----:B------:R-:W-:Y:S01]  /*1a70*/  UMOV UR4, URZ ;  /* 0x000000ff00047c82 */ /* 0x000fe20008000000 */
[----:B------:R-:W-:Y:S01]  /*1a80*/  IMAD.MOV.U32 R0, RZ, RZ, RZ ;  /* 0x000000ffff007224 */ /* 0x000fe200078e00ff */
[----:B------:R-:W-:Y:S01]  /*1a90*/  CS2R R6, SRZ ;  /* 0x0000000000067805 */ /* 0x000fe2000001ff00 */
[----:B------:R-:W-:Y:S02]  /*1aa0*/  IMAD.MOV.U32 R4, RZ, RZ, RZ ;  /* 0x000000ffff047224 */ /* 0x000fe400078e00ff */
[----:B------:R-:W-:Y:S02]  /*1ab0*/  IMAD.MOV.U32 R3, RZ, RZ, RZ ;  /* 0x000000ffff037224 */ /* 0x000fe400078e00ff */
[----:B------:R-:W-:-:S07]  /*1ac0*/  IMAD.U32 R5, RZ, RZ, UR4 ;  /* 0x00000004ff057e24 */ /* 0x000fce000f8e00ff */
.L_x_135:
[----:B------:R-:W-:-:S06]  /*1ad0*/  IMAD R12, R0, 0x4, R1 ;  /* 0x00000004000c7824 */ /* 0x000fcc00078e0201 */
[----:B------:R-:W5:Y:S01]  /*1ae0*/  LDL R12, [R12+0x4] ;  /* 0x000004000c0c7983 */ /* 0x000f620000100800 */
[----:B------:R-:W-:-:S05]  /*1af0*/  UMOV UR4, URZ ;  /* 0x000000ff00047c82 */ /* 0x000fca0008000000 */
.L_x_134:
        /* <DEDUP_REMOVED lines=177> */
[----:B------:R0:W-:Y:S04]  /*2610*/  STL.64 [R1+0x8], R6 ;  /* 0x0000080601007387 */ /* 0x0001e80000100a00 */
[----:B------:R0:W-:Y:S04]  /*2620*/  STL [R1+0x4], R3 ;  /* 0x0000040301007387 */ /* 0x0001e80000100800 */
[----:B------:R0:W-:Y:S02]  /*2630*/  STL.64 [R1+0x10], R4 ;  /* 0x0000100401007387 */ /* 0x0001e40000100a00 */
.L_x_129:
[----:B------:R-:W-:Y:S05]  /*2640*/  BSYNC.RECONVERGENT B1 ;  /* 0x0000000000017941 */ /* 0x000fea0003800200 */
.L_x_128:
[C---:B------:R-:W-:Y:S01]  /*2650*/  ISETP.GT.U32.AND P0, PT, R2.reuse, 0x3, PT ;  /* 0x000000030200780c */ /* 0x040fe20003f04070 */
[----:B------:R-:W-:Y:S01]  /*2660*/  VIADD R11, R11, 0x1 ;  /* 0x000000010b0b7836 */ /* 0x000fe20000000000 */
[--C-:B------:R-:W-:Y:S02]  /*2670*/  SHF.R.U64 R2, R2, 0x2, R13.reuse ;  /* 0x0000000202027819 */ /* 0x100fe4000000120d */
[----:B------:R-:W-:Y:S02]  /*2680*/  ISETP.GT.U32.AND.EX P0, PT, R13, RZ, PT, P0 ;  /* 0x000000ff0d00720c */ /* 0x000fe40003f04100 */
[----:B------:R-:W-:-:S11]  /*2690*/  SHF.R.U32.HI R13, RZ, 0x2, R13 ;  /* 0x00000002ff0d7819 */ /* 0x000fd6000001160d */
[----:B------:R-:W-:Y:S05]  /*26a0*/  @P0 BRA `(.L_x_136) ;  /* 0xffffffd800d40947 */ /* 0x000fea000383ffff */
.L_x_127:
[----:B------:R-:W-:Y:S05]  /*26b0*/  BSYNC.RECONVERGENT B0 ;  /* 0x0000000000007941 */ /* 0x000fea0003800200 */
.L_x_126:
[----:B0-----:R-:W0:Y:S01]  /*26c0*/  LDC.64 R6, c[0x0][0x390] ;  /* 0x0000e400ff067b82 */ /* 0x001e220000000a00 */
[----:B------:R-:W-:Y:S01]  /*26d0*/  SHF.R.U32.HI R0, RZ, 0x2, R3 ;  /* 0x00000002ff007819 */ /* 0x000fe20000011603 */
[----:B------:R-:W1:Y:S03]  /*26e0*/  LDCU.64 UR4, c[0x0][0x380] ;  /* 0x00007000ff0477ac */ /* 0x000e660008000a00 */
[----:B------:R-:W-:Y:S01]  /*26f0*/  LOP3.LUT R0, R0, R3, RZ, 0x3c, !PT ;  /* 0x0000000300007212 */ /* 0x000fe200078e3cff */
[----:B------:R-:W-:-:S04]  /*2700*/  IMAD.SHL.U32 R3, R5, 0x10, RZ ;  /* 0x0000001005037824 */ /* 0x000fc800078e00ff */
[----:B------:R-:W-:-:S05]  /*2710*/  IMAD.SHL.U32 R2, R0, 0x2, RZ ;  /* 0x0000000200027824 */ /* 0x000fca00078e00ff */
[----:B------:R-:W-:Y:S02]  /*2720*/  LOP3.LUT R2, R0, R2, R3, 0x96, !PT ;  /* 0x0000000200027212 */ /* 0x000fe400078e9603 */
[----:B------:R-:W-:Y:S02]  /*2730*/  SHF.R.S32.HI R3, RZ, 0x1f, R10 ;  /* 0x0000001fff037819 */ /* 0x000fe4000001140a */
[----:B------:R-:W-:Y:S01]  /*2740*/  LOP3.LUT R2, R2, R5, RZ, 0x3c, !PT ;  /* 0x0000000502027212 */ /* 0x000fe200078e3cff */
[----:B------:R-:W-:Y:S01]  /*2750*/  IMAD.MOV.U32 R5, RZ, RZ, 0x2f800000 ;  /* 0x2f800000ff057424 */ /* 0x000fe200078e00ff */
[----:B0-----:R-:W-:Y:S02]  /*2760*/  LOP3.LUT R6, R6, 0xaad26b49, RZ, 0x3c, !PT ;  /* 0xaad26b4906067812 */ /* 0x001fe400078e3cff */
[----:B------:R-:W-:-:S03]  /*2770*/  LOP3.LUT R7, R7, 0xf7dcefdd, RZ, 0x3c, !PT ;  /* 0xf7dcefdd07077812 */ /* 0x000fc600078e3cff */
[----:B------:R-:W-:Y:S02]  /*2780*/  IMAD R6, R6, 0x4182bed5, RZ ;  /* 0x4182bed506067824 */ /* 0x000fe400078e02ff */
[----:B------:R-:W-:-:S05]  /*2790*/  IMAD R7, R7, -0x658354e5, RZ ;  /* 0x9a7cab1b07077824 */ /* 0x000fca00078e02ff */
[----:B------:R-:W-:-:S04]  /*27a0*/  IADD3 R7, PT, PT, R6, 0x64f0c9, R7 ;  /* 0x0064f0c906077810 */ /* 0x000fc80007ffe007 */
[----:B------:R-:W-:Y:S02]  /*27b0*/  IADD3 R0, PT, PT, R7, 0x587c5, R2 ;  /* 0x000587c507007810 */ /* 0x000fe40007ffe002 */
[C---:B-1----:R-:W-:Y:S02]  /*27c0*/  LEA R2, P0, R10.reuse, UR4, 0x2 ;  /* 0x000000040a027c11 */ /* 0x042fe4000f8010ff */
[----:B------:R-:W-:Y:S02]  /*27d0*/  I2FP.F32.U32 R0, R0 ;  /* 0x0000000000007245 */ /* 0x000fe40000201000 */
[----:B------:R-:W-:-:S03]  /*27e0*/  LEA.HI.X R3, R10, UR5, R3, 0x2, P0 ;  /* 0x000000050a037c11 */ /* 0x000fc600080f1403 */
[----:B------:R-:W-:-:S05]  /*27f0*/  FFMA R5, R0, R5, 1.1641532182693481445e-10 ;  /* 0x2f00000000057423 */ /* 0x000fca0000000005 */
[----:B------:R-:W-:Y:S01]  /*2800*/  STG.E desc[UR6][R2.64], R5 ;  /* 0x0000000502007986 */ /* 0x000fe2000c101906 */
[----:B------:R-:W-:Y:S05]  /*2810*/  EXIT ;  /* 0x000000000000794d */ /* 0x000fea0003800000 */
.L_x_137:
        /* <DEDUP_REMOVED lines=14> */
.L_x_151:


//--------------------- .nv.global.init           --------------------------
	.section	.nv.global.init,"aw",@progbits
	.align	4
.nv.global.init:
	.type		mrg32k3aM1SubSeq,@object
	.size		mrg32k3aM1SubSeq,(mrg32k3aM2SubSeq - mrg32k3aM1SubSeq)
mrg32k3aM1SubSeq:
        /*0000*/ 	.byte	0x0b, 0xcc, 0xee, 0x04, 0x73, 0x29, 0x8b, 0x6f, 0xf6, 0x53, 0x03, 0xf6, 0x23, 0xf6, 0xea, 0xda
        /* <DEDUP_REMOVED lines=125> */
	.type		mrg32k3aM2SubSeq,@object
	.size		mrg32k3aM2SubSeq,(mrg32k3aM1 - mrg32k3aM2SubSeq)
mrg32k3aM2SubSeq:
        /* <DEDUP_REMOVED lines=126> */
	.type		mrg32k3aM1,@object
	.size		mrg32k3aM1,(mrg32k3aM1Seq - mrg32k3aM1)
mrg32k3aM1:
        /* <DEDUP_REMOVED lines=144> */
	.type		mrg32k3aM1Seq,@object
	.size		mrg32k3aM1Seq,(mrg32k3aM2 - mrg32k3aM1Seq)
mrg32k3aM1Seq:
        /* <DEDUP_REMOVED lines=144> */
	.type		mrg32k3aM2,@object
	.size		mrg32k3aM2,(mrg32k3aM2Seq - mrg32k3aM2)
mrg32k3aM2:
        /* <DEDUP_REMOVED lines=144> */
	.type		mrg32k3aM2Seq,@object
	.size		mrg32k3aM2Seq,(precalc_xorwow_matrix - mrg32k3aM2Seq)
mrg32k3aM2Seq:
        /* <DEDUP_REMOVED lines=144> */
	.type		precalc_xorwow_matrix,@object
	.size		precalc_xorwow_matrix,(precalc_xorwow_offset_matrix - precalc_xorwow_matrix)
precalc_xorwow_matrix:
        /* <DEDUP_REMOVED lines=6400> */
	.type		precalc_xorwow_offset_matrix,@object
	.size		precalc_xorwow_offset_matrix,(.L_1 - precalc_xorwow_offset_matrix)
precalc_xorwow_offset_matrix:
        /* <DEDUP_REMOVED lines=6400> */
.L_1:


//--------------------- .nv.shared.reserved.0     --------------------------
	.section	.nv.shared.reserved.0,"aw",@nobits
	.weak		__nv_reservedSMEM_offset_0_alias
	.size		__nv_reservedSMEM_offset_0_alias, 0, 64
	.other		__nv_reservedSMEM_offset_0_alias,@"STO_CUDA_RESERVED_SHARED STV_DEFAULT"
__nv_reservedSMEM_offset_0_alias:
	.zero		0
	.zero		64


//--------------------- .nv.shared.normalize_to_distribution --------------------------
	.section	.nv.shared.normalize_to_distribution,"aw",@nobits
	.sectionflags	@""
	.align	4
.nv.shared.normalize_to_distribution:
	.zero		2048


//--------------------- .nv.constant0.compute_metrics_combined --------------------------
	.section	.nv.constant0.compute_metrics_combined,"a",@progbits
	.sectionflags	@""
	.align	4
.nv.constant0.compute_metrics_combined:
	.zero		928


//--------------------- .nv.constant0.normalize_to_distribution --------------------------
	.section	.nv.constant0.normalize_to_distribution,"a",@progbits
	.sectionflags	@""
	.align	4
.nv.constant0.normalize_to_distribution:
	.zero		908


//--------------------- .nv.constant0.compute_uncertainty --------------------------
	.section	.nv.constant0.compute_uncertainty,"a",@progbits
	.sectionflags	@""
	.align	4
.nv.constant0.compute_uncertainty:
	.zero		920


//--------------------- .nv.constant0.compute_difficulty --------------------------
	.section	.nv.constant0.compute_difficulty,"a",@progbits
	.sectionflags	@""
	.align	4
.nv.constant0.compute_difficulty:
	.zero		920


//--------------------- .nv.constant0.propagate_dendritic --------------------------
	.section	.nv.constant0.propagate_dendritic,"a",@progbits
	.sectionflags	@""
	.align	4
.nv.constant0.propagate_dendritic:
	.zero		940


//--------------------- .nv.constant0.init_reservoir --------------------------
	.section	.nv.constant0.init_reservoir,"a",@progbits
	.sectionflags	@""
	.align	4
.nv.constant0.init_reservoir:
	.zero		920


//--------------------- SYMBOLS --------------------------

	.type		.nv.reservedSmem.offset0,@object
	.size		.nv.reservedSmem.offset0,0x4
	.type		.nv.reservedSmem.cap,@object
	.size		.nv.reservedSmem.cap,0x4
